// auto-generated by cutlass_sweep.epilogue — config: {"arch": "sm_100", "cluster_m": 2, "cluster_n": 1, "dtype": "fp16", "fusion": "silu", "tile_k": 64, "tile_m": 256, "tile_n": 128}
#include "cutlass/cutlass.h"
#include "cutlass/gemm/collective/collective_builder.hpp"
#include "cutlass/gemm/device/gemm_universal_adapter.h"
#include "cutlass/gemm/kernel/gemm_universal.hpp"
#include "cutlass/epilogue/collective/collective_builder.hpp"
#include "cutlass/epilogue/fusion/operations.hpp"
#include "cutlass/epilogue/thread/activation.h"

using Elem = cutlass::half_t;
using Acc  = float;
using TileShape    = cute::Shape<cute::_256, cute::_128, cute::_64>;
using ClusterShape = cute::Shape<cute::_2, cute::_1, cute::_1>;
using FusionOp     = cutlass::epilogue::fusion::LinCombEltAct<cutlass::epilogue::thread::SiLu, Elem, Acc>;

using CollectiveEpilogue = typename cutlass::epilogue::collective::CollectiveBuilder<
    cutlass::arch::Sm100, cutlass::arch::OpClassTensorOp,
    TileShape, ClusterShape,
    cutlass::epilogue::collective::EpilogueTileAuto,
    Acc, Acc,
    Elem, cutlass::layout::RowMajor, 128 / cutlass::sizeof_bits<Elem>::value,
    Elem, cutlass::layout::RowMajor, 128 / cutlass::sizeof_bits<Elem>::value,
    cutlass::epilogue::collective::EpilogueScheduleAuto,
    FusionOp
  >::CollectiveOp;

using CollectiveMainloop = typename cutlass::gemm::collective::CollectiveBuilder<
    cutlass::arch::Sm100, cutlass::arch::OpClassTensorOp,
    Elem, cutlass::layout::RowMajor, 128 / cutlass::sizeof_bits<Elem>::value,
    Elem, cutlass::layout::ColumnMajor, 128 / cutlass::sizeof_bits<Elem>::value,
    Acc,
    TileShape, ClusterShape,
    cutlass::gemm::collective::StageCountAutoCarveout<
        static_cast<int>(sizeof(typename CollectiveEpilogue::SharedStorage))>,
    cutlass::gemm::collective::KernelScheduleAuto
  >::CollectiveOp;

using GemmKernel = cutlass::gemm::kernel::GemmUniversal<
    cute::Shape<int,int,int,int>, CollectiveMainloop, CollectiveEpilogue>;
using Gemm = cutlass::gemm::device::GemmUniversalAdapter<GemmKernel>;

auto* _anchor = &cutlass::device_kernel<GemmKernel>;


// ===== COMPILED SASS (sm_100a) =====

	.target	sm_100a

	.elftype	@"ET_EXEC"


//--------------------- .note.nv.tkinfo           --------------------------
	.section	.note.nv.tkinfo,"",@"SHT_NOTE"
	.sectionflags	@"SHF_NOTE_NV_TKINFO"
	.tkinfo
        /*0018*/ 	.word	0x00000002
        /*0030*/ 	.string	""
        /*0030*/ 	.string	"ptxas"
        /*0030*/ 	.string	"Cuda compilation tools, release 13.0, V13.0.88"
        /*0030*/ 	.string	"Build cuda_13.0.r13.0/compiler.36424714_0"
        /*0030*/ 	.string	"-arch sm_100a -m 64 "



//--------------------- .note.nv.cuinfo           --------------------------
	.section	.note.nv.cuinfo,"",@"SHT_NOTE"
	.sectionflags	@"SHF_NOTE_NV_CUINFO"
        /*0018*/ 	.short	0x0002
        /*001a*/ 	.short	0x0064
        /*001c*/ 	.short	0x0082
	.zero		2


//--------------------- .nv.info                  --------------------------
	.section	.nv.info,"",@"SHT_CUDA_INFO"
	.align	4


	//----- nvinfo : EIATTR_REGCOUNT
	.align		4
        /*0000*/ 	.byte	0x04, 0x2f
        /*0002*/ 	.short	(.L_19 - .L_18)
	.align		4
.L_18:
        /*0004*/ 	.word	index@(_ZN7cutlass13device_kernelINS_4gemm6kernel13GemmUniversalIN4cute5tupleIJiiiiEEENS1_10collective13CollectiveMmaINS1_35MainloopSm100TmaUmmaWarpSpecializedILi8ELi2ELi4ENS5_IJNS4_1CILi2EEENSA_ILi1EEESC_EEEEENS5_IJNSA_ILi256EEENSA_ILi128EEENSA_ILi64EEEEEENS_6half_tENS5_IJlSC_lEEESJ_SK_NS4_8TiledMMAINS4_8MMA_AtomIJNS4_26SM100_MMA_F16BF16_2x1SM_SSISJ_SJ_fLi256ELi128ELNS4_4UMMA5MajorE0ELSP_0ELNSO_7ScaleInE0ELSQ_0EEEEEENS4_6LayoutINS5_IJSC_SC_SC_EEENS5_IJNSA_ILi0EEESV_SV_EEEEENS5_IJNS4_10UnderscoreESY_SY_EEEEENS4_18SM100_TMA_2SM_LOADENS4_14ComposedLayoutINS4_7SwizzleILi3ELi4ELi3EEENS4_18smem_ptr_flag_bitsILi16EEENST_INS5_IJNSA_ILi8EEESH_EEENS5_IJSH_SC_EEEEEEEvNS4_8identityES11_S1B_vS1C_EENS_8epilogue10collective18CollectiveEpilogueINS1E_23Sm100TmaWarpSpecializedILi4ELi2ELi32ELb1ELb0EEEJNS5_IJSG_SG_SH_EEENS5_IJNST_ISG_SC_EENST_INSA_ILi32EEESC_EEEEESJ_SK_SJ_SK_NS1E_6fusion15FusionCallbacksIS1I_NS1O_13LinCombEltActINS1E_6thread4SiLuESJ_fSJ_fLNS_15FloatRoundStyleE2EEES1J_S1N_JEEENS4_5SM1004TMEM4LOAD26SM100_TMEM_LOAD_32dp32b32xENS4_13SM90_TMA_LOADENS12_INS13_ILi2ELi4ELi3EEES16_NST_INS5_IJS17_S1L_EEENS5_IJS1L_SC_EEEEEEENS4_39AutoVectorizingCopyWithAssumedAlignmentILi128EEENS4_14SM90_TMA_STOREES25_S27_S27_EEEvvEEEEvNT_6ParamsE)
        /*0008*/ 	.word	0x000000a2


	//----- nvinfo : EIATTR_FRAME_SIZE
	.align		4
.L_19:
        /*000c*/ 	.byte	0x04, 0x11
        /*000e*/ 	.short	(.L_21 - .L_20)
	.align		4
.L_20:
        /*0010*/ 	.word	index@($__internal_3_$__cuda_sm20_rcp_rn_f32_slowpath)
        /*0014*/ 	.word	0x00000000


	//----- nvinfo : EIATTR_FRAME_SIZE
	.align		4
.L_21:
        /*0018*/ 	.byte	0x04, 0x11
        /*001a*/ 	.short	(.L_23 - .L_22)
	.align		4
.L_22:
        /*001c*/ 	.word	index@($__internal_2_$__cuda_sm10x_tcgen05_guardrail_trap_unallocated_columns_being_dealloced)
        /*0020*/ 	.word	0x00000000


	//----- nvinfo : EIATTR_FRAME_SIZE
	.align		4
.L_23:
        /*0024*/ 	.byte	0x04, 0x11
        /*0026*/ 	.short	(.L_25 - .L_24)
	.align		4
.L_24:
        /*0028*/ 	.word	index@($__internal_1_$__cuda_sm10x_tcgen05_guardrail_trap_phase_invalid_during_alloc)
        /*002c*/ 	.word	0x00000000


	//----- nvinfo : EIATTR_FRAME_SIZE
	.align		4
.L_25:
        /*0030*/ 	.byte	0x04, 0x11
        /*0032*/ 	.short	(.L_27 - .L_26)
	.align		4
.L_26:
        /*0034*/ 	.word	index@($__internal_0_$__cuda_sm10x_tcgen05_guardrail_trap_col_being_dealloced_not_returned_by_alloc)
        /*0038*/ 	.word	0x00000000


	//----- nvinfo : EIATTR_FRAME_SIZE
	.align		4
.L_27:
        /*003c*/ 	.byte	0x04, 0x11
        /*003e*/ 	.short	(.L_29 - .L_28)
	.align		4
.L_28:
        /*0040*/ 	.word	index@(_ZN7cutlass13device_kernelINS_4gemm6kernel13GemmUniversalIN4cute5tupleIJiiiiEEENS1_10collective13CollectiveMmaINS1_35MainloopSm100TmaUmmaWarpSpecializedILi8ELi2ELi4ENS5_IJNS4_1CILi2EEENSA_ILi1EEESC_EEEEENS5_IJNSA_ILi256EEENSA_ILi128EEENSA_ILi64EEEEEENS_6half_tENS5_IJlSC_lEEESJ_SK_NS4_8TiledMMAINS4_8MMA_AtomIJNS4_26SM100_MMA_F16BF16_2x1SM_SSISJ_SJ_fLi256ELi128ELNS4_4UMMA5MajorE0ELSP_0ELNSO_7ScaleInE0ELSQ_0EEEEEENS4_6LayoutINS5_IJSC_SC_SC_EEENS5_IJNSA_ILi0EEESV_SV_EEEEENS5_IJNS4_10UnderscoreESY_SY_EEEEENS4_18SM100_TMA_2SM_LOADENS4_14ComposedLayoutINS4_7SwizzleILi3ELi4ELi3EEENS4_18smem_ptr_flag_bitsILi16EEENST_INS5_IJNSA_ILi8EEESH_EEENS5_IJSH_SC_EEEEEEEvNS4_8identityES11_S1B_vS1C_EENS_8epilogue10collective18CollectiveEpilogueINS1E_23Sm100TmaWarpSpecializedILi4ELi2ELi32ELb1ELb0EEEJNS5_IJSG_SG_SH_EEENS5_IJNST_ISG_SC_EENST_INSA_ILi32EEESC_EEEEESJ_SK_SJ_SK_NS1E_6fusion15FusionCallbacksIS1I_NS1O_13LinCombEltActINS1E_6thread4SiLuESJ_fSJ_fLNS_15FloatRoundStyleE2EEES1J_S1N_JEEENS4_5SM1004TMEM4LOAD26SM100_TMEM_LOAD_32dp32b32xENS4_13SM90_TMA_LOADENS12_INS13_ILi2ELi4ELi3EEES16_NST_INS5_IJS17_S1L_EEENS5_IJS1L_SC_EEEEEEENS4_39AutoVectorizingCopyWithAssumedAlignmentILi128EEENS4_14SM90_TMA_STOREES25_S27_S27_EEEvvEEEEvNT_6ParamsE)
        /*0044*/ 	.word	0x00000000


	//----- nvinfo : EIATTR_MIN_STACK_SIZE
	.align		4
.L_29:
        /*0048*/ 	.byte	0x04, 0x12
        /*004a*/ 	.short	(.L_31 - .L_30)
	.align		4
.L_30:
        /*004c*/ 	.word	index@(_ZN7cutlass13device_kernelINS_4gemm6kernel13GemmUniversalIN4cute5tupleIJiiiiEEENS1_10collective13CollectiveMmaINS1_35MainloopSm100TmaUmmaWarpSpecializedILi8ELi2ELi4ENS5_IJNS4_1CILi2EEENSA_ILi1EEESC_EEEEENS5_IJNSA_ILi256EEENSA_ILi128EEENSA_ILi64EEEEEENS_6half_tENS5_IJlSC_lEEESJ_SK_NS4_8TiledMMAINS4_8MMA_AtomIJNS4_26SM100_MMA_F16BF16_2x1SM_SSISJ_SJ_fLi256ELi128ELNS4_4UMMA5MajorE0ELSP_0ELNSO_7ScaleInE0ELSQ_0EEEEEENS4_6LayoutINS5_IJSC_SC_SC_EEENS5_IJNSA_ILi0EEESV_SV_EEEEENS5_IJNS4_10UnderscoreESY_SY_EEEEENS4_18SM100_TMA_2SM_LOADENS4_14ComposedLayoutINS4_7SwizzleILi3ELi4ELi3EEENS4_18smem_ptr_flag_bitsILi16EEENST_INS5_IJNSA_ILi8EEESH_EEENS5_IJSH_SC_EEEEEEEvNS4_8identityES11_S1B_vS1C_EENS_8epilogue10collective18CollectiveEpilogueINS1E_23Sm100TmaWarpSpecializedILi4ELi2ELi32ELb1ELb0EEEJNS5_IJSG_SG_SH_EEENS5_IJNST_ISG_SC_EENST_INSA_ILi32EEESC_EEEEESJ_SK_SJ_SK_NS1E_6fusion15FusionCallbacksIS1I_NS1O_13LinCombEltActINS1E_6thread4SiLuESJ_fSJ_fLNS_15FloatRoundStyleE2EEES1J_S1N_JEEENS4_5SM1004TMEM4LOAD26SM100_TMEM_LOAD_32dp32b32xENS4_13SM90_TMA_LOADENS12_INS13_ILi2ELi4ELi3EEES16_NST_INS5_IJS17_S1L_EEENS5_IJS1L_SC_EEEEEEENS4_39AutoVectorizingCopyWithAssumedAlignmentILi128EEENS4_14SM90_TMA_STOREES25_S27_S27_EEEvvEEEEvNT_6ParamsE)
        /*0050*/ 	.word	0x00000000
.L_31:


//--------------------- .nv.compat                --------------------------
	.section	.nv.compat,"",@"SHT_CUDA_COMPAT_INFO"
	.align	4
        /*0000*/ 	.byte	0x02, 0x09, 0x01, 0x00, 0x02, 0x02, 0x02, 0x00, 0x02, 0x05, 0x05, 0x00, 0x03, 0x07, 0x01, 0x01
        /*0010*/ 	.byte	0x02, 0x03, 0x01, 0x00, 0x02, 0x06, 0x01, 0x00, 0x04, 0x0b, 0x08, 0x00, 0x09, 0x00, 0x00, 0x00
        /*0020*/ 	.byte	0x00, 0x00, 0x00, 0x00


//--------------------- .nv.info._ZN7cutlass13device_kernelINS_4gemm6kernel13GemmUniversalIN4cute5tupleIJiiiiEEENS1_10collective13CollectiveMmaINS1_35MainloopSm100TmaUmmaWarpSpecializedILi8ELi2ELi4ENS5_IJNS4_1CILi2EEENSA_ILi1EEESC_EEEEENS5_IJNSA_ILi256EEENSA_ILi128EEENSA_ILi64EEEEEENS_6half_tENS5_IJlSC_lEEESJ_SK_NS4_8TiledMMAINS4_8MMA_AtomIJNS4_26SM100_MMA_F16BF16_2x1SM_SSISJ_SJ_fLi256ELi128ELNS4_4UMMA5MajorE0ELSP_0ELNSO_7ScaleInE0ELSQ_0EEEEEENS4_6LayoutINS5_IJSC_SC_SC_EEENS5_IJNSA_ILi0EEESV_SV_EEEEENS5_IJNS4_10UnderscoreESY_SY_EEEEENS4_18SM100_TMA_2SM_LOADENS4_14ComposedLayoutINS4_7SwizzleILi3ELi4ELi3EEENS4_18smem_ptr_flag_bitsILi16EEENST_INS5_IJNSA_ILi8EEESH_EEENS5_IJSH_SC_EEEEEEEvNS4_8identityES11_S1B_vS1C_EENS_8epilogue10collective18CollectiveEpilogueINS1E_23Sm100TmaWarpSpecializedILi4ELi2ELi32ELb1ELb0EEEJNS5_IJSG_SG_SH_EEENS5_IJNST_ISG_SC_EENST_INSA_ILi32EEESC_EEEEESJ_SK_SJ_SK_NS1E_6fusion15FusionCallbacksIS1I_NS1O_13LinCombEltActINS1E_6thread4SiLuESJ_fSJ_fLNS_15FloatRoundStyleE2EEES1J_S1N_JEEENS4_5SM1004TMEM4LOAD26SM100_TMEM_LOAD_32dp32b32xENS4_13SM90_TMA_LOADENS12_INS13_ILi2ELi4ELi3EEES16_NST_INS5_IJS17_S1L_EEENS5_IJS1L_SC_EEEEEEENS4_39AutoVectorizingCopyWithAssumedAlignmentILi128EEENS4_14SM90_TMA_STOREES25_S27_S27_EEEvvEEEEvNT_6ParamsE --------------------------
	.section	.nv.info._ZN7cutlass13device_kernelINS_4gemm6kernel13GemmUniversalIN4cute5tupleIJiiiiEEENS1_10collective13CollectiveMmaINS1_35MainloopSm100TmaUmmaWarpSpecializedILi8ELi2ELi4ENS5_IJNS4_1CILi2EEENSA_ILi1EEESC_EEEEENS5_IJNSA_ILi256EEENSA_ILi128EEENSA_ILi64EEEEEENS_6half_tENS5_IJlSC_lEEESJ_SK_NS4_8TiledMMAINS4_8MMA_AtomIJNS4_26SM100_MMA_F16BF16_2x1SM_SSISJ_SJ_fLi256ELi128ELNS4_4UMMA5MajorE0ELSP_0ELNSO_7ScaleInE0ELSQ_0EEEEEENS4_6LayoutINS5_IJSC_SC_SC_EEENS5_IJNSA_ILi0EEESV_SV_EEEEENS5_IJNS4_10UnderscoreESY_SY_EEEEENS4_18SM100_TMA_2SM_LOADENS4_14ComposedLayoutINS4_7SwizzleILi3ELi4ELi3EEENS4_18smem_ptr_flag_bitsILi16EEENST_INS5_IJNSA_ILi8EEESH_EEENS5_IJSH_SC_EEEEEEEvNS4_8identityES11_S1B_vS1C_EENS_8epilogue10collective18CollectiveEpilogueINS1E_23Sm100TmaWarpSpecializedILi4ELi2ELi32ELb1ELb0EEEJNS5_IJSG_SG_SH_EEENS5_IJNST_ISG_SC_EENST_INSA_ILi32EEESC_EEEEESJ_SK_SJ_SK_NS1E_6fusion15FusionCallbacksIS1I_NS1O_13LinCombEltActINS1E_6thread4SiLuESJ_fSJ_fLNS_15FloatRoundStyleE2EEES1J_S1N_JEEENS4_5SM1004TMEM4LOAD26SM100_TMEM_LOAD_32dp32b32xENS4_13SM90_TMA_LOADENS12_INS13_ILi2ELi4ELi3EEES16_NST_INS5_IJS17_S1L_EEENS5_IJS1L_SC_EEEEEEENS4_39AutoVectorizingCopyWithAssumedAlignmentILi128EEENS4_14SM90_TMA_STOREES25_S27_S27_EEEvvEEEEvNT_6ParamsE,"",@"SHT_CUDA_INFO"
	.sectionflags	@""
	.align	4


	//----- nvinfo : EIATTR_CUDA_API_VERSION
	.align		4
        /*0000*/ 	.byte	0x04, 0x37
        /*0002*/ 	.short	(.L_33 - .L_32)
.L_32:
        /*0004*/ 	.word	0x00000082


	//----- nvinfo : EIATTR_KPARAM_INFO
	.align		4
.L_33:
        /*0008*/ 	.byte	0x04, 0x17
        /*000a*/ 	.short	(.L_35 - .L_34)
.L_34:
        /*000c*/ 	.word	0x00000000
        /*0010*/ 	.short	0x0000
        /*0012*/ 	.short	0x0000
        /*0014*/ 	.byte	0x00, 0xf0, 0x01, 0x20


	//----- nvinfo : EIATTR_AT_ENTRY_FRAGMENTS
	.align		4
.L_35:
        /*0018*/ 	.byte	0x04, 0x4f
        /*001a*/ 	.short	(.L_37 - .L_36)


	//   ....[0]....
.L_36:
        /*001c*/ 	.word	0x00000007


	//----- nvinfo : EIATTR_RESERVED_SMEM_USED
	.align		4
.L_37:
        /*0020*/ 	.byte	0x01, 0x41
	.zero		2


	//----- nvinfo : EIATTR_SPARSE_MMA_MASK
	.align		4
        /*0024*/ 	.byte	0x03, 0x50
        /*0026*/ 	.short	0x0000


	//----- nvinfo : EIATTR_TCGEN05_2CTA_USED
	.align		4
        /*0028*/ 	.byte	0x01, 0x52
	.zero		2


	//----- nvinfo : EIATTR_MAXREG_COUNT
	.align		4
        /*002c*/ 	.byte	0x03, 0x1b
        /*002e*/ 	.short	0x00ff


	//----- nvinfo : EIATTR_NUM_BARRIERS
	.align		4
        /*0030*/ 	.byte	0x02, 0x4c
        /*0032*/ 	.byte	0x07
	.zero		1


	//----- nvinfo : EIATTR_EXTERNS
	.align		4
        /*0034*/ 	.byte	0x04, 0x0f
        /*0036*/ 	.short	(.L_39 - .L_38)


	//   ....[0]....
	.align		4
.L_38:
        /*0038*/ 	.word	index@(__assertfail)


	//----- nvinfo : EIATTR_MERCURY_ISA_VERSION
	.align		4
.L_39:
        /*003c*/ 	.byte	0x03, 0x5f
        /*003e*/ 	.short	0x0101


	//----- nvinfo : EIATTR_INT_WARP_WIDE_INSTR_OFFSETS
	.align		4
        /*0040*/ 	.byte	0x04, 0x31
        /*0042*/ 	.short	(.L_41 - .L_40)


	//   ....[0]....
.L_40:
        /*0044*/ 	.word	0x00000d60


	//   ....[1]....
        /*0048*/ 	.word	0x00000e00


	//   ....[2]....
        /*004c*/ 	.word	0x00002150


	//   ....[3]....
        /*0050*/ 	.word	0x00004260


	//   ....[4]....
        /*0054*/ 	.word	0x00004290


	//   ....[5]....
        /*0058*/ 	.word	0x000042e0


	//   ....[6]....
        /*005c*/ 	.word	0x00004c00


	//   ....[7]....
        /*0060*/ 	.word	0x00004c60


	//   ....[8]....
        /*0064*/ 	.word	0x00004d40


	//   ....[9]....
        /*0068*/ 	.word	0x00004db0


	//   ....[10]....
        /*006c*/ 	.word	0x00004ec0


	//   ....[11]....
        /*0070*/ 	.word	0x00004f50


	//   ....[12]....
        /*0074*/ 	.word	0x00005120


	//   ....[13]....
        /*0078*/ 	.word	0x00005280


	//   ....[14]....
        /*007c*/ 	.word	0x00006180


	//----- nvinfo : EIATTR_COOP_GROUP_MASK_REGIDS
	.align		4
.L_41:
        /*0080*/ 	.byte	0x04, 0x29
        /*0082*/ 	.short	(.L_43 - .L_42)


	//   ....[0]....
.L_42:
        /*0084*/ 	.word	0xffffffff


	//   ....[1]....
        /*0088*/ 	.word	0xffffffff


	//   ....[2]....
        /*008c*/ 	.word	0xffffffff


	//   ....[3]....
        /*0090*/ 	.word	0xffffffff


	//   ....[4]....
        /*0094*/ 	.word	0xffffffff


	//   ....[5]....
        /*0098*/ 	.word	0xffffffff


	//   ....[6]....
        /*009c*/ 	.word	0xffffffff


	//   ....[7]....
        /*00a0*/ 	.word	0xffffffff


	//   ....[8]....
        /*00a4*/ 	.word	0xffffffff


	//   ....[9]....
        /*00a8*/ 	.word	0xffffffff


	//   ....[10]....
        /*00ac*/ 	.word	0xffffffff


	//   ....[11]....
        /*00b0*/ 	.word	0xffffffff


	//   ....[12]....
        /*00b4*/ 	.word	0xffffffff


	//   ....[13]....
        /*00b8*/ 	.word	0xffffffff


	//----- nvinfo : EIATTR_COOP_GROUP_INSTR_OFFSETS
	.align		4
.L_43:
        /*00bc*/ 	.byte	0x04, 0x28
        /*00be*/ 	.short	(.L_45 - .L_44)


	//   ....[0]....
.L_44:
        /*00c0*/ 	.word	0x000000c0


	//   ....[1]....
        /*00c4*/ 	.word	0x000004d0


	//   ....[2]....
        /*00c8*/ 	.word	0x000006d0


	//   ....[3]....
        /*00cc*/ 	.word	0x00000860


	//   ....[4]....
        /*00d0*/ 	.word	0x00000950


	//   ....[5]....
        /*00d4*/ 	.word	0x00000ab0


	//   ....[6]....
        /*00d8*/ 	.word	0x00000c40


	//   ....[7]....
        /*00dc*/ 	.word	0x00000e80


	//   ....[8]....
        /*00e0*/ 	.word	0x00002030


	//   ....[9]....
        /*00e4*/ 	.word	0x00003050


	//   ....[10]....
        /*00e8*/ 	.word	0x00003520


	//   ....[11]....
        /*00ec*/ 	.word	0x00003550


	//   ....[12]....
        /*00f0*/ 	.word	0x00004170


	//   ....[13]....
        /*00f4*/ 	.word	0x00004380


	//----- nvinfo : EIATTR_VRC_CTA_INIT_COUNT
	.align		4
.L_45:
        /*00f8*/ 	.byte	0x02, 0x4a
        /*00fa*/ 	.byte	0x80
	.zero		1


	//----- nvinfo : EIATTR_SYSCALL_OFFSETS
	.align		4
        /*00fc*/ 	.byte	0x04, 0x46
        /*00fe*/ 	.short	(.L_47 - .L_46)


	//   ....[0]....
.L_46:
        /*0100*/ 	.word	0x00005c60


	//   ....[1]....
        /*0104*/ 	.word	0x00005d50


	//   ....[2]....
        /*0108*/ 	.word	0x00006690


	//----- nvinfo : EIATTR_MBARRIER_INSTR_OFFSETS
	.align		4
.L_47:
        /*010c*/ 	.byte	0x04, 0x39
        /*010e*/ 	.short	(.L_49 - .L_48)


	//   ....[0]....
.L_48:
        /*0110*/ 	.word	0x000005c0
        /*0114*/ 	.word	0x000000ff
        /*0118*/ 	.word	0x00000000
        /*011c*/ 	.short	0x0100
        /*011e*/ 	.byte	0x08
	.zero		1


	//   ....[1]....
        /*0120*/ 	.word	0x000005d0
        /*0124*/ 	.word	0x000000ff
        /*0128*/ 	.word	0x00000040
        /*012c*/ 	.short	0x0100
        /*012e*/ 	.byte	0x08
	.zero		1


	//   ....[2]....
        /*0130*/ 	.word	0x000005e0
        /*0134*/ 	.word	0x000000ff
        /*0138*/ 	.word	0x00000008
        /*013c*/ 	.short	0x0100
        /*013e*/ 	.byte	0x08
	.zero		1


	//   ....[3]....
        /*0140*/ 	.word	0x000005f0
        /*0144*/ 	.word	0x000000ff
        /*0148*/ 	.word	0x00000048
        /*014c*/ 	.short	0x0100
        /*014e*/ 	.byte	0x08
	.zero		1


	//   ....[4]....
        /*0150*/ 	.word	0x00000600
        /*0154*/ 	.word	0x000000ff
        /*0158*/ 	.word	0x00000010
        /*015c*/ 	.short	0x0100
        /*015e*/ 	.byte	0x08
	.zero		1


	//   ....[5]....
        /*0160*/ 	.word	0x00000610
        /*0164*/ 	.word	0x000000ff
        /*0168*/ 	.word	0x00000050
        /*016c*/ 	.short	0x0100
        /*016e*/ 	.byte	0x08
	.zero		1


	//   ....[6]....
        /*0170*/ 	.word	0x00000620
        /*0174*/ 	.word	0x000000ff
        /*0178*/ 	.word	0x00000018
        /*017c*/ 	.short	0x0100
        /*017e*/ 	.byte	0x08
	.zero		1


	//   ....[7]....
        /*0180*/ 	.word	0x00000630
        /*0184*/ 	.word	0x000000ff
        /*0188*/ 	.word	0x00000058
        /*018c*/ 	.short	0x0100
        /*018e*/ 	.byte	0x08
	.zero		1


	//   ....[8]....
        /*0190*/ 	.word	0x00000640
        /*0194*/ 	.word	0x000000ff
        /*0198*/ 	.word	0x00000020
        /*019c*/ 	.short	0x0100
        /*019e*/ 	.byte	0x08
	.zero		1


	//   ....[9]....
        /*01a0*/ 	.word	0x00000650
        /*01a4*/ 	.word	0x000000ff
        /*01a8*/ 	.word	0x00000060
        /*01ac*/ 	.short	0x0100
        /*01ae*/ 	.byte	0x08
	.zero		1


	//   ....[10]....
        /*01b0*/ 	.word	0x00000660
        /*01b4*/ 	.word	0x000000ff
        /*01b8*/ 	.word	0x00000028
        /*01bc*/ 	.short	0x0100
        /*01be*/ 	.byte	0x08
	.zero		1


	//   ....[11]....
        /*01c0*/ 	.word	0x00000670
        /*01c4*/ 	.word	0x000000ff
        /*01c8*/ 	.word	0x00000068
        /*01cc*/ 	.short	0x0100
        /*01ce*/ 	.byte	0x08
	.zero		1


	//   ....[12]....
        /*01d0*/ 	.word	0x00000680
        /*01d4*/ 	.word	0x000000ff
        /*01d8*/ 	.word	0x00000030
        /*01dc*/ 	.short	0x0100
        /*01de*/ 	.byte	0x08
	.zero		1


	//   ....[13]....
        /*01e0*/ 	.word	0x00000690
        /*01e4*/ 	.word	0x000000ff
        /*01e8*/ 	.word	0x00000070
        /*01ec*/ 	.short	0x0100
        /*01ee*/ 	.byte	0x08
	.zero		1


	//   ....[14]....
        /*01f0*/ 	.word	0x000006a0
        /*01f4*/ 	.word	0x000000ff
        /*01f8*/ 	.word	0x00000038
        /*01fc*/ 	.short	0x0100
        /*01fe*/ 	.byte	0x08
	.zero		1


	//   ....[15]....
        /*0200*/ 	.word	0x000006b0
        /*0204*/ 	.word	0x000000ff
        /*0208*/ 	.word	0x00000078
        /*020c*/ 	.short	0x0100
        /*020e*/ 	.byte	0x08
	.zero		1


	//   ....[16]....
        /*0210*/ 	.word	0x000007d0
        /*0214*/ 	.word	0x000000ff
        /*0218*/ 	.word	0x00000080
        /*021c*/ 	.short	0x0100
        /*021e*/ 	.byte	0x09
	.zero		1


	//   ....[17]....
        /*0220*/ 	.word	0x000007e0
        /*0224*/ 	.word	0x000000ff
        /*0228*/ 	.word	0x000000a0
        /*022c*/ 	.short	0x0100
        /*022e*/ 	.byte	0x09
	.zero		1


	//   ....[18]....
        /*0230*/ 	.word	0x000007f0
        /*0234*/ 	.word	0x000000ff
        /*0238*/ 	.word	0x00000088
        /*023c*/ 	.short	0x0100
        /*023e*/ 	.byte	0x09
	.zero		1


	//   ....[19]....
        /*0240*/ 	.word	0x00000800
        /*0244*/ 	.word	0x000000ff
        /*0248*/ 	.word	0x000000a8
        /*024c*/ 	.short	0x0100
        /*024e*/ 	.byte	0x09
	.zero		1


	//   ....[20]....
        /*0250*/ 	.word	0x00000810
        /*0254*/ 	.word	0x000000ff
        /*0258*/ 	.word	0x00000090
        /*025c*/ 	.short	0x0100
        /*025e*/ 	.byte	0x09
	.zero		1


	//   ....[21]....
        /*0260*/ 	.word	0x00000820
        /*0264*/ 	.word	0x000000ff
        /*0268*/ 	.word	0x000000b0
        /*026c*/ 	.short	0x0100
        /*026e*/ 	.byte	0x09
	.zero		1


	//   ....[22]....
        /*0270*/ 	.word	0x00000830
        /*0274*/ 	.word	0x000000ff
        /*0278*/ 	.word	0x00000098
        /*027c*/ 	.short	0x0100
        /*027e*/ 	.byte	0x09
	.zero		1


	//   ....[23]....
        /*0280*/ 	.word	0x00000840
        /*0284*/ 	.word	0x000000ff
        /*0288*/ 	.word	0x000000b8
        /*028c*/ 	.short	0x0100
        /*028e*/ 	.byte	0x09
	.zero		1


	//   ....[24]....
        /*0290*/ 	.word	0x00000920
        /*0294*/ 	.word	0x000000ff
        /*0298*/ 	.word	0x000000c0
        /*029c*/ 	.short	0x0100
        /*029e*/ 	.byte	0x08
	.zero		1


	//   ....[25]....
        /*02a0*/ 	.word	0x00000930
        /*02a4*/ 	.word	0x000000ff
        /*02a8*/ 	.word	0x000000c8
        /*02ac*/ 	.short	0x0100
        /*02ae*/ 	.byte	0x08
	.zero		1


	//   ....[26]....
        /*02b0*/ 	.word	0x00000a60
        /*02b4*/ 	.word	0x000000ff
        /*02b8*/ 	.word	0x000000d0
        /*02bc*/ 	.short	0x0100
        /*02be*/ 	.byte	0x08
	.zero		1


	//   ....[27]....
        /*02c0*/ 	.word	0x00000a70
        /*02c4*/ 	.word	0x000000ff
        /*02c8*/ 	.word	0x000000e0
        /*02cc*/ 	.short	0x0100
        /*02ce*/ 	.byte	0x08
	.zero		1


	//   ....[28]....
        /*02d0*/ 	.word	0x00000a80
        /*02d4*/ 	.word	0x000000ff
        /*02d8*/ 	.word	0x000000d8
        /*02dc*/ 	.short	0x0100
        /*02de*/ 	.byte	0x08
	.zero		1


	//   ....[29]....
        /*02e0*/ 	.word	0x00000a90
        /*02e4*/ 	.word	0x000000ff
        /*02e8*/ 	.word	0x000000e8
        /*02ec*/ 	.short	0x0100
        /*02ee*/ 	.byte	0x08
	.zero		1


	//   ....[30]....
        /*02f0*/ 	.word	0x00000bb0
        /*02f4*/ 	.word	0x000000ff
        /*02f8*/ 	.word	0x000000f0
        /*02fc*/ 	.short	0x0100
        /*02fe*/ 	.byte	0x09
	.zero		1


	//   ....[31]....
        /*0300*/ 	.word	0x00000bc0
        /*0304*/ 	.word	0x000000ff
        /*0308*/ 	.word	0x00000110
        /*030c*/ 	.short	0x0100
        /*030e*/ 	.byte	0x09
	.zero		1


	//   ....[32]....
        /*0310*/ 	.word	0x00000bd0
        /*0314*/ 	.word	0x000000ff
        /*0318*/ 	.word	0x000000f8
        /*031c*/ 	.short	0x0100
        /*031e*/ 	.byte	0x09
	.zero		1


	//   ....[33]....
        /*0320*/ 	.word	0x00000be0
        /*0324*/ 	.word	0x000000ff
        /*0328*/ 	.word	0x00000118
        /*032c*/ 	.short	0x0100
        /*032e*/ 	.byte	0x09
	.zero		1


	//   ....[34]....
        /*0330*/ 	.word	0x00000bf0
        /*0334*/ 	.word	0x000000ff
        /*0338*/ 	.word	0x00000100
        /*033c*/ 	.short	0x0100
        /*033e*/ 	.byte	0x09
	.zero		1


	//   ....[35]....
        /*0340*/ 	.word	0x00000c00
        /*0344*/ 	.word	0x000000ff
        /*0348*/ 	.word	0x00000120
        /*034c*/ 	.short	0x0100
        /*034e*/ 	.byte	0x09
	.zero		1


	//   ....[36]....
        /*0350*/ 	.word	0x00000c10
        /*0354*/ 	.word	0x000000ff
        /*0358*/ 	.word	0x00000108
        /*035c*/ 	.short	0x0100
        /*035e*/ 	.byte	0x09
	.zero		1


	//   ....[37]....
        /*0360*/ 	.word	0x00000c20
        /*0364*/ 	.word	0x000000ff
        /*0368*/ 	.word	0x00000128
        /*036c*/ 	.short	0x0100
        /*036e*/ 	.byte	0x09
	.zero		1


	//   ....[38]....
        /*0370*/ 	.word	0x00000d10
        /*0374*/ 	.word	0x000000ff
        /*0378*/ 	.word	0x00000130
        /*037c*/ 	.short	0x0100
        /*037e*/ 	.byte	0x08
	.zero		1


	//   ....[39]....
        /*0380*/ 	.word	0x00000d20
        /*0384*/ 	.word	0x000000ff
        /*0388*/ 	.word	0x00000140
        /*038c*/ 	.short	0x0100
        /*038e*/ 	.byte	0x08
	.zero		1


	//   ....[40]....
        /*0390*/ 	.word	0x00000d30
        /*0394*/ 	.word	0x000000ff
        /*0398*/ 	.word	0x00000138
        /*039c*/ 	.short	0x0100
        /*039e*/ 	.byte	0x08
	.zero		1


	//   ....[41]....
        /*03a0*/ 	.word	0x00000d40
        /*03a4*/ 	.word	0x000000ff
        /*03a8*/ 	.word	0x00000148
        /*03ac*/ 	.short	0x0100
        /*03ae*/ 	.byte	0x08
	.zero		1


	//   ....[42]....
        /*03b0*/ 	.word	0x00000e30
        /*03b4*/ 	.word	0x000000ff
        /*03b8*/ 	.word	0x00000150
        /*03bc*/ 	.short	0x0100
        /*03be*/ 	.byte	0x07
	.zero		1


	//   ....[43]....
        /*03c0*/ 	.word	0x00001820
        /*03c4*/ 	.word	0x00000002
        /*03c8*/ 	.word	0x00000140
        /*03cc*/ 	.short	0x010a
        /*03ce*/ 	.byte	0xff
	.zero		1


	//   ....[44]....
        /*03d0*/ 	.word	0x00001850
        /*03d4*/ 	.word	0x00000002
        /*03d8*/ 	.word	0x00000130
        /*03dc*/ 	.short	0x0101
        /*03de*/ 	.byte	0xff
	.zero		1


	//   ....[45]....
        /*03e0*/ 	.word	0x00001920
        /*03e4*/ 	.word	0x000000ff
        /*03e8*/ 	.word	0x00000040
        /*03ec*/ 	.short	0x010a
        /*03ee*/ 	.byte	0x08
	.zero		1


	//   ....[46]....
        /*03f0*/ 	.word	0x00001a20
        /*03f4*/ 	.word	0x000000ff
        /*03f8*/ 	.word	0x00000040
        /*03fc*/ 	.short	0x010a
        /*03fe*/ 	.byte	0x21
	.zero		1


	//   ....[47]....
        /*0400*/ 	.word	0x00001bd0
        /*0404*/ 	.word	0x000000ff
        /*0408*/ 	.word	0x00000040
        /*040c*/ 	.short	0x010a
        /*040e*/ 	.byte	0x08
	.zero		1


	//   ....[48]....
        /*0410*/ 	.word	0x00001cf0
        /*0414*/ 	.word	0x000000ff
        /*0418*/ 	.word	0x000000c8
        /*041c*/ 	.short	0x0101
        /*041e*/ 	.byte	0x06
	.zero		1


	//   ....[49]....
        /*0420*/ 	.word	0x00001d00
        /*0424*/ 	.word	0x000000ff
        /*0428*/ 	.word	0x00000040
        /*042c*/ 	.short	0x010a
        /*042e*/ 	.byte	0x08
	.zero		1


	//   ....[50]....
        /*0430*/ 	.word	0x00001d80
        /*0434*/ 	.word	0x000000ff
        /*0438*/ 	.word	0x00000040
        /*043c*/ 	.short	0x010a
        /*043e*/ 	.byte	0x11
	.zero		1


	//   ....[51]....
        /*0440*/ 	.word	0x00001f10
        /*0444*/ 	.word	0x000000ff
        /*0448*/ 	.word	0x00000040
        /*044c*/ 	.short	0x010a
        /*044e*/ 	.byte	0x08
	.zero		1


	//   ....[52]....
        /*0450*/ 	.word	0x00002060
        /*0454*/ 	.word	0x00000002
        /*0458*/ 	.word	0x000000d0
        /*045c*/ 	.short	0x010a
        /*045e*/ 	.byte	0xff
	.zero		1


	//   ....[53]....
        /*0460*/ 	.word	0x00002120
        /*0464*/ 	.word	0x00000002
        /*0468*/ 	.word	0x00000000
        /*046c*/ 	.short	0x0101
        /*046e*/ 	.byte	0xff
	.zero		1


	//   ....[54]....
        /*0470*/ 	.word	0x00002680
        /*0474*/ 	.word	0x000000ff
        /*0478*/ 	.word	0x00000000
        /*047c*/ 	.short	0x010a
        /*047e*/ 	.byte	0x04
	.zero		1


	//   ....[55]....
        /*0480*/ 	.word	0x00002710
        /*0484*/ 	.word	0x000000ff
        /*0488*/ 	.word	0x00000000
        /*048c*/ 	.short	0x010a
        /*048e*/ 	.byte	0x04
	.zero		1


	//   ....[56]....
        /*0490*/ 	.word	0x000027a0
        /*0494*/ 	.word	0x000000ff
        /*0498*/ 	.word	0x00000000
        /*049c*/ 	.short	0x010a
        /*049e*/ 	.byte	0x04
	.zero		1


	//   ....[57]....
        /*04a0*/ 	.word	0x00002830
        /*04a4*/ 	.word	0x000000ff
        /*04a8*/ 	.word	0x00000000
        /*04ac*/ 	.short	0x010a
        /*04ae*/ 	.byte	0x04
	.zero		1


	//   ....[58]....
        /*04b0*/ 	.word	0x000028c0
        /*04b4*/ 	.word	0x000000ff
        /*04b8*/ 	.word	0x00000000
        /*04bc*/ 	.short	0x010a
        /*04be*/ 	.byte	0x04
	.zero		1


	//   ....[59]....
        /*04c0*/ 	.word	0x00002950
        /*04c4*/ 	.word	0x000000ff
        /*04c8*/ 	.word	0x00000000
        /*04cc*/ 	.short	0x010a
        /*04ce*/ 	.byte	0x04
	.zero		1


	//   ....[60]....
        /*04d0*/ 	.word	0x000029e0
        /*04d4*/ 	.word	0x000000ff
        /*04d8*/ 	.word	0x00000000
        /*04dc*/ 	.short	0x010a
        /*04de*/ 	.byte	0x04
	.zero		1


	//   ....[61]....
        /*04e0*/ 	.word	0x00002a80
        /*04e4*/ 	.word	0x00000000
        /*04e8*/ 	.word	0x00000000
        /*04ec*/ 	.short	0x010a
        /*04ee*/ 	.byte	0xff
	.zero		1


	//   ....[62]....
        /*04f0*/ 	.word	0x00002bb0
        /*04f4*/ 	.word	0x00000000
        /*04f8*/ 	.word	0x00000130
        /*04fc*/ 	.short	0x010a
        /*04fe*/ 	.byte	0xff
	.zero		1


	//   ....[63]....
        /*0500*/ 	.word	0x00002c20
        /*0504*/ 	.word	0x00000000
        /*0508*/ 	.word	0x00000000
        /*050c*/ 	.short	0x0101
        /*050e*/ 	.byte	0xff
	.zero		1


	//   ....[64]....
        /*0510*/ 	.word	0x00002c40
        /*0514*/ 	.word	0x000000ff
        /*0518*/ 	.word	0x000000e0
        /*051c*/ 	.short	0x010a
        /*051e*/ 	.byte	0x05
	.zero		1


	//   ....[65]....
        /*0520*/ 	.word	0x00002d60
        /*0524*/ 	.word	0x00000000
        /*0528*/ 	.word	0x000000d0
        /*052c*/ 	.short	0x010a
        /*052e*/ 	.byte	0xff
	.zero		1


	//   ....[66]....
        /*0530*/ 	.word	0x00002e60
        /*0534*/ 	.word	0x00000000
        /*0538*/ 	.word	0x00000000
        /*053c*/ 	.short	0x0101
        /*053e*/ 	.byte	0xff
	.zero		1


	//   ....[67]....
        /*0540*/ 	.word	0x00002ef0
        /*0544*/ 	.word	0x000000ff
        /*0548*/ 	.word	0x000000e0
        /*054c*/ 	.short	0x0106
        /*054e*/ 	.byte	0x05
	.zero		1


	//   ....[68]....
        /*0550*/ 	.word	0x00002f10
        /*0554*/ 	.word	0x000000ff
        /*0558*/ 	.word	0x000000e0
        /*055c*/ 	.short	0x010a
        /*055e*/ 	.byte	0x05
	.zero		1


	//   ....[69]....
        /*0560*/ 	.word	0x00002fa0
        /*0564*/ 	.word	0x000000ff
        /*0568*/ 	.word	0x000000e0
        /*056c*/ 	.short	0x0106
        /*056e*/ 	.byte	0x04
	.zero		1


	//   ....[70]....
        /*0570*/ 	.word	0x00002fe0
        /*0574*/ 	.word	0x00000000
        /*0578*/ 	.word	0x000000e0
        /*057c*/ 	.short	0x010a
        /*057e*/ 	.byte	0xff
	.zero		1


	//   ....[71]....
        /*0580*/ 	.word	0x00003220
        /*0584*/ 	.word	0x000000ff
        /*0588*/ 	.word	0x00000008
        /*058c*/ 	.short	0x010a
        /*058e*/ 	.byte	0x06
	.zero		1


	//   ....[72]....
        /*0590*/ 	.word	0x00003240
        /*0594*/ 	.word	0x000000ff
        /*0598*/ 	.word	0x00000008
        /*059c*/ 	.short	0x010a
        /*059e*/ 	.byte	0x06
	.zero		1


	//   ....[73]....
        /*05a0*/ 	.word	0x000033d0
        /*05a4*/ 	.word	0x000000ff
        /*05a8*/ 	.word	0x00000008
        /*05ac*/ 	.short	0x010a
        /*05ae*/ 	.byte	0x06
	.zero		1


	//   ....[74]....
        /*05b0*/ 	.word	0x000033f0
        /*05b4*/ 	.word	0x000000ff
        /*05b8*/ 	.word	0x00000008
        /*05bc*/ 	.short	0x010a
        /*05be*/ 	.byte	0x06
	.zero		1


	//   ....[75]....
        /*05c0*/ 	.word	0x000034b0
        /*05c4*/ 	.word	0x000000ff
        /*05c8*/ 	.word	0x00000000
        /*05cc*/ 	.short	0x0101
        /*05ce*/ 	.byte	0x07
	.zero		1


	//   ....[76]....
        /*05d0*/ 	.word	0x000037f0
        /*05d4*/ 	.word	0x00000000
        /*05d8*/ 	.word	0x000000d0
        /*05dc*/ 	.short	0x010a
        /*05de*/ 	.byte	0xff
	.zero		1


	//   ....[77]....
        /*05e0*/ 	.word	0x000038b0
        /*05e4*/ 	.word	0x00000000
        /*05e8*/ 	.word	0x00000000
        /*05ec*/ 	.short	0x0101
        /*05ee*/ 	.byte	0xff
	.zero		1


	//   ....[78]....
        /*05f0*/ 	.word	0x00003970
        /*05f4*/ 	.word	0x000000ff
        /*05f8*/ 	.word	0x00000000
        /*05fc*/ 	.short	0x010a
        /*05fe*/ 	.byte	0x08
	.zero		1


	//   ....[79]....
        /*0600*/ 	.word	0x00003980
        /*0604*/ 	.word	0x000000ff
        /*0608*/ 	.word	0x00000110
        /*060c*/ 	.short	0x010a
        /*060e*/ 	.byte	0x09
	.zero		1


	//   ....[80]....
        /*0610*/ 	.word	0x00003a30
        /*0614*/ 	.word	0x000000ff
        /*0618*/ 	.word	0x00000000
        /*061c*/ 	.short	0x010a
        /*061e*/ 	.byte	0x08
	.zero		1


	//   ....[81]....
        /*0620*/ 	.word	0x00003b60
        /*0624*/ 	.word	0x000000ff
        /*0628*/ 	.word	0x00000000
        /*062c*/ 	.short	0x010a
        /*062e*/ 	.byte	0x1e
	.zero		1


	//   ....[82]....
        /*0630*/ 	.word	0x00003e60
        /*0634*/ 	.word	0x000000ff
        /*0638*/ 	.word	0x00000000
        /*063c*/ 	.short	0x010a
        /*063e*/ 	.byte	0x08
	.zero		1


	//   ....[83]....
        /*0640*/ 	.word	0x00003ef0
        /*0644*/ 	.word	0x000000ff
        /*0648*/ 	.word	0x00000000
        /*064c*/ 	.short	0x010a
        /*064e*/ 	.byte	0x08
	.zero		1


	//   ....[84]....
        /*0650*/ 	.word	0x00003f80
        /*0654*/ 	.word	0x000000ff
        /*0658*/ 	.word	0x00000000
        /*065c*/ 	.short	0x010a
        /*065e*/ 	.byte	0x08
	.zero		1


	//   ....[85]....
        /*0660*/ 	.word	0x00004020
        /*0664*/ 	.word	0x00000000
        /*0668*/ 	.word	0x00000000
        /*066c*/ 	.short	0x010a
        /*066e*/ 	.byte	0xff
	.zero		1


	//   ....[86]....
        /*0670*/ 	.word	0x00004060
        /*0674*/ 	.word	0x00000000
        /*0678*/ 	.word	0x00000000
        /*067c*/ 	.short	0x010a
        /*067e*/ 	.byte	0xff
	.zero		1


	//   ....[87]....
        /*0680*/ 	.word	0x000040d0
        /*0684*/ 	.word	0x000000ff
        /*0688*/ 	.word	0x00000000
        /*068c*/ 	.short	0x0101
        /*068e*/ 	.byte	0x05
	.zero		1


	//   ....[88]....
        /*0690*/ 	.word	0x00004110
        /*0694*/ 	.word	0x000000ff
        /*0698*/ 	.word	0x00000150
        /*069c*/ 	.short	0x010a
        /*069e*/ 	.byte	0x07
	.zero		1


	//   ....[89]....
        /*06a0*/ 	.word	0x00004160
        /*06a4*/ 	.word	0x000000ff
        /*06a8*/ 	.word	0x00000000
        /*06ac*/ 	.short	0x0101
        /*06ae*/ 	.byte	0x05
	.zero		1


	//   ....[90]....
        /*06b0*/ 	.word	0x000045b0
        /*06b4*/ 	.word	0x00000000
        /*06b8*/ 	.word	0x000000d0
        /*06bc*/ 	.short	0x010a
        /*06be*/ 	.byte	0xff
	.zero		1


	//   ....[91]....
        /*06c0*/ 	.word	0x00004670
        /*06c4*/ 	.word	0x00000000
        /*06c8*/ 	.word	0x00000000
        /*06cc*/ 	.short	0x0101
        /*06ce*/ 	.byte	0xff
	.zero		1


	//   ....[92]....
        /*06d0*/ 	.word	0x00004990
        /*06d4*/ 	.word	0x000000ff
        /*06d8*/ 	.word	0x000000c8
        /*06dc*/ 	.short	0x010a
        /*06de*/ 	.byte	0x07
	.zero		1


	//   ....[93]....
        /*06e0*/ 	.word	0x00004b80
        /*06e4*/ 	.word	0x000000ff
        /*06e8*/ 	.word	0x000000a0
        /*06ec*/ 	.short	0x010a
        /*06ee*/ 	.byte	0x07
	.zero		1


	//   ....[94]....
        /*06f0*/ 	.word	0x00004cf0
        /*06f4*/ 	.word	0x000000ff
        /*06f8*/ 	.word	0x00000080
        /*06fc*/ 	.short	0x010b
        /*06fe*/ 	.byte	0x07
	.zero		1


	//   ....[95]....
        /*0700*/ 	.word	0x00004d00
        /*0704*/ 	.word	0x000000ff
        /*0708*/ 	.word	0x00000000
        /*070c*/ 	.short	0x0101
        /*070e*/ 	.byte	0x08
	.zero		1


	//   ....[96]....
        /*0710*/ 	.word	0x00004d10
        /*0714*/ 	.word	0x000000ff
        /*0718*/ 	.word	0x000000a8
        /*071c*/ 	.short	0x010a
        /*071e*/ 	.byte	0x07
	.zero		1


	//   ....[97]....
        /*0720*/ 	.word	0x00004e60
        /*0724*/ 	.word	0x000000ff
        /*0728*/ 	.word	0x00000088
        /*072c*/ 	.short	0x010b
        /*072e*/ 	.byte	0x07
	.zero		1


	//   ....[98]....
        /*0730*/ 	.word	0x00004e70
        /*0734*/ 	.word	0x000000ff
        /*0738*/ 	.word	0x00000000
        /*073c*/ 	.short	0x0101
        /*073e*/ 	.byte	0x08
	.zero		1


	//   ....[99]....
        /*0740*/ 	.word	0x00004e80
        /*0744*/ 	.word	0x000000ff
        /*0748*/ 	.word	0x000000b0
        /*074c*/ 	.short	0x010a
        /*074e*/ 	.byte	0x07
	.zero		1


	//   ....[100]....
        /*0750*/ 	.word	0x00005000
        /*0754*/ 	.word	0x000000ff
        /*0758*/ 	.word	0x00000090
        /*075c*/ 	.short	0x010b
        /*075e*/ 	.byte	0x07
	.zero		1


	//   ....[101]....
        /*0760*/ 	.word	0x00005040
        /*0764*/ 	.word	0x000000ff
        /*0768*/ 	.word	0x00000000
        /*076c*/ 	.short	0x0101
        /*076e*/ 	.byte	0x08
	.zero		1


	//   ....[102]....
        /*0770*/ 	.word	0x00005080
        /*0774*/ 	.word	0x000000ff
        /*0778*/ 	.word	0x000000b8
        /*077c*/ 	.short	0x010a
        /*077e*/ 	.byte	0x07
	.zero		1


	//   ....[103]....
        /*0780*/ 	.word	0x000052c0
        /*0784*/ 	.word	0x000000ff
        /*0788*/ 	.word	0x00000098
        /*078c*/ 	.short	0x010b
        /*078e*/ 	.byte	0x07
	.zero		1


	//   ....[104]....
        /*0790*/ 	.word	0x000052e0
        /*0794*/ 	.word	0x000000ff
        /*0798*/ 	.word	0x00000000
        /*079c*/ 	.short	0x0101
        /*079e*/ 	.byte	0x0d
	.zero		1


	//   ....[105]....
        /*07a0*/ 	.word	0x00005310
        /*07a4*/ 	.word	0x000000ff
        /*07a8*/ 	.word	0x000000a0
        /*07ac*/ 	.short	0x010a
        /*07ae*/ 	.byte	0x07
	.zero		1


	//   ....[106]....
        /*07b0*/ 	.word	0x00005330
        /*07b4*/ 	.word	0x000000ff
        /*07b8*/ 	.word	0x000000a8
        /*07bc*/ 	.short	0x010a
        /*07be*/ 	.byte	0x07
	.zero		1


	//   ....[107]....
        /*07c0*/ 	.word	0x00005350
        /*07c4*/ 	.word	0x000000ff
        /*07c8*/ 	.word	0x000000b0
        /*07cc*/ 	.short	0x010a
        /*07ce*/ 	.byte	0x07
	.zero		1


	//   ....[108]....
        /*07d0*/ 	.word	0x00005390
        /*07d4*/ 	.word	0x00000000
        /*07d8*/ 	.word	0x000000b8
        /*07dc*/ 	.short	0x010a
        /*07de*/ 	.byte	0xff
	.zero		1


	//   ....[109]....
        /*07e0*/ 	.word	0x00005600
        /*07e4*/ 	.word	0x00000000
        /*07e8*/ 	.word	0x000000d0
        /*07ec*/ 	.short	0x010a
        /*07ee*/ 	.byte	0xff
	.zero		1


	//   ....[110]....
        /*07f0*/ 	.word	0x000056c0
        /*07f4*/ 	.word	0x00000000
        /*07f8*/ 	.word	0x00000000
        /*07fc*/ 	.short	0x0101
        /*07fe*/ 	.byte	0xff
	.zero		1


	//   ....[111]....
        /*0800*/ 	.word	0x00006210
        /*0804*/ 	.word	0x000000ff
        /*0808*/ 	.word	0x00000080
        /*080c*/ 	.short	0x010a
        /*080e*/ 	.byte	0x04
	.zero		1


	//   ....[112]....
        /*0810*/ 	.word	0x00006230
        /*0814*/ 	.word	0x00000003
        /*0818*/ 	.word	0x000000f0
        /*081c*/ 	.short	0x010a
        /*081e*/ 	.byte	0xff
	.zero		1


	//   ....[113]....
        /*0820*/ 	.word	0x000063d0
        /*0824*/ 	.word	0x00000002
        /*0828*/ 	.word	0x00000080
        /*082c*/ 	.short	0x010a
        /*082e*/ 	.byte	0xff
	.zero		1


	//   ....[114]....
        /*0830*/ 	.word	0x00006560
        /*0834*/ 	.word	0x00000070
        /*0838*/ 	.word	0x000000f0
        /*083c*/ 	.short	0x010a
        /*083e*/ 	.byte	0xff
	.zero		1


	//   ....[115]....
        /*0840*/ 	.word	0x00007500
        /*0844*/ 	.word	0x00000032
        /*0848*/ 	.word	0x00000000
        /*084c*/ 	.short	0x0101
        /*084e*/ 	.byte	0xff
	.zero		1


	//   ....[116]....
        /*0850*/ 	.word	0x0000a400
        /*0854*/ 	.word	0x00000000
        /*0858*/ 	.word	0x00000000
        /*085c*/ 	.short	0x0101
        /*085e*/ 	.byte	0xff
	.zero		1


	//   ....[117]....
        /*0860*/ 	.word	0x0000a480
        /*0864*/ 	.word	0x00000002
        /*0868*/ 	.word	0x00000080
        /*086c*/ 	.short	0x010a
        /*086e*/ 	.byte	0xff
	.zero		1


	//   ....[118]....
        /*0870*/ 	.word	0x0000a6e0
        /*0874*/ 	.word	0x00000000
        /*0878*/ 	.word	0x00000000
        /*087c*/ 	.short	0x0101
        /*087e*/ 	.byte	0xff
	.zero		1


	//   ....[119]....
        /*0880*/ 	.word	0x0000a700
        /*0884*/ 	.word	0x00000002
        /*0888*/ 	.word	0x00000140
        /*088c*/ 	.short	0x010a
        /*088e*/ 	.byte	0xff
	.zero		1


	//   ....[120]....
        /*0890*/ 	.word	0x0000a760
        /*0894*/ 	.word	0x00000002
        /*0898*/ 	.word	0x00000040
        /*089c*/ 	.short	0x010a
        /*089e*/ 	.byte	0xff
	.zero		1


	//   ....[121]....
        /*08a0*/ 	.word	0x0000a7c0
        /*08a4*/ 	.word	0x00000002
        /*08a8*/ 	.word	0x00000040
        /*08ac*/ 	.short	0x010a
        /*08ae*/ 	.byte	0xff
	.zero		1


	//   ....[122]....
        /*08b0*/ 	.word	0x0000a810
        /*08b4*/ 	.word	0x00000002
        /*08b8*/ 	.word	0x000000d0
        /*08bc*/ 	.short	0x010a
        /*08be*/ 	.byte	0xff
	.zero		1


	//   ....[123]....
        /*08c0*/ 	.word	0x0000a870
        /*08c4*/ 	.word	0x00000000
        /*08c8*/ 	.word	0x00000000
        /*08cc*/ 	.short	0x010a
        /*08ce*/ 	.byte	0xff
	.zero		1


	//   ....[124]....
        /*08d0*/ 	.word	0x0000a8d0
        /*08d4*/ 	.word	0x00000000
        /*08d8*/ 	.word	0x00000000
        /*08dc*/ 	.short	0x010a
        /*08de*/ 	.byte	0xff
	.zero		1


	//   ....[125]....
        /*08e0*/ 	.word	0x0000a930
        /*08e4*/ 	.word	0x00000000
        /*08e8*/ 	.word	0x00000000
        /*08ec*/ 	.short	0x010a
        /*08ee*/ 	.byte	0xff
	.zero		1


	//   ....[126]....
        /*08f0*/ 	.word	0x0000a990
        /*08f4*/ 	.word	0x00000000
        /*08f8*/ 	.word	0x00000000
        /*08fc*/ 	.short	0x010a
        /*08fe*/ 	.byte	0xff
	.zero		1


	//   ....[127]....
        /*0900*/ 	.word	0x0000a9f0
        /*0904*/ 	.word	0x00000000
        /*0908*/ 	.word	0x00000000
        /*090c*/ 	.short	0x010a
        /*090e*/ 	.byte	0xff
	.zero		1


	//   ....[128]....
        /*0910*/ 	.word	0x0000aa50
        /*0914*/ 	.word	0x00000000
        /*0918*/ 	.word	0x00000000
        /*091c*/ 	.short	0x010a
        /*091e*/ 	.byte	0xff
	.zero		1


	//   ....[129]....
        /*0920*/ 	.word	0x0000aab0
        /*0924*/ 	.word	0x00000000
        /*0928*/ 	.word	0x00000000
        /*092c*/ 	.short	0x010a
        /*092e*/ 	.byte	0xff
	.zero		1


	//   ....[130]....
        /*0930*/ 	.word	0x0000ab00
        /*0934*/ 	.word	0x00000000
        /*0938*/ 	.word	0x00000130
        /*093c*/ 	.short	0x010a
        /*093e*/ 	.byte	0xff
	.zero		1


	//   ....[131]....
        /*0940*/ 	.word	0x0000ab60
        /*0944*/ 	.word	0x00000000
        /*0948*/ 	.word	0x000000e0
        /*094c*/ 	.short	0x010a
        /*094e*/ 	.byte	0xff
	.zero		1


	//   ....[132]....
        /*0950*/ 	.word	0x0000abb0
        /*0954*/ 	.word	0x00000000
        /*0958*/ 	.word	0x000000d0
        /*095c*/ 	.short	0x010a
        /*095e*/ 	.byte	0xff
	.zero		1


	//   ....[133]....
        /*0960*/ 	.word	0x0000ac10
        /*0964*/ 	.word	0x00000000
        /*0968*/ 	.word	0x000000e0
        /*096c*/ 	.short	0x010a
        /*096e*/ 	.byte	0xff
	.zero		1


	//   ....[134]....
        /*0970*/ 	.word	0x0000ac70
        /*0974*/ 	.word	0x00000004
        /*0978*/ 	.word	0x00000008
        /*097c*/ 	.short	0x010a
        /*097e*/ 	.byte	0xff
	.zero		1


	//   ....[135]....
        /*0980*/ 	.word	0x0000ad50
        /*0984*/ 	.word	0x00000002
        /*0988*/ 	.word	0x00000008
        /*098c*/ 	.short	0x010a
        /*098e*/ 	.byte	0xff
	.zero		1


	//   ....[136]....
        /*0990*/ 	.word	0x0000ada0
        /*0994*/ 	.word	0x00000000
        /*0998*/ 	.word	0x000000d0
        /*099c*/ 	.short	0x010a
        /*099e*/ 	.byte	0xff
	.zero		1


	//   ....[137]....
        /*09a0*/ 	.word	0x0000ae00
        /*09a4*/ 	.word	0x00000000
        /*09a8*/ 	.word	0x00000110
        /*09ac*/ 	.short	0x010a
        /*09ae*/ 	.byte	0xff
	.zero		1


	//   ....[138]....
        /*09b0*/ 	.word	0x0000ae60
        /*09b4*/ 	.word	0x00000000
        /*09b8*/ 	.word	0x00000000
        /*09bc*/ 	.short	0x010a
        /*09be*/ 	.byte	0xff
	.zero		1


	//   ....[139]....
        /*09c0*/ 	.word	0x0000aec0
        /*09c4*/ 	.word	0x00000000
        /*09c8*/ 	.word	0x00000000
        /*09cc*/ 	.short	0x010a
        /*09ce*/ 	.byte	0xff
	.zero		1


	//   ....[140]....
        /*09d0*/ 	.word	0x0000af20
        /*09d4*/ 	.word	0x00000000
        /*09d8*/ 	.word	0x00000000
        /*09dc*/ 	.short	0x010a
        /*09de*/ 	.byte	0xff
	.zero		1


	//   ....[141]....
        /*09e0*/ 	.word	0x0000af80
        /*09e4*/ 	.word	0x00000000
        /*09e8*/ 	.word	0x00000000
        /*09ec*/ 	.short	0x010a
        /*09ee*/ 	.byte	0xff
	.zero		1


	//   ....[142]....
        /*09f0*/ 	.word	0x0000afe0
        /*09f4*/ 	.word	0x00000000
        /*09f8*/ 	.word	0x00000150
        /*09fc*/ 	.short	0x010a
        /*09fe*/ 	.byte	0xff
	.zero		1


	//   ....[143]....
        /*0a00*/ 	.word	0x0000b030
        /*0a04*/ 	.word	0x00000000
        /*0a08*/ 	.word	0x000000d0
        /*0a0c*/ 	.short	0x010a
        /*0a0e*/ 	.byte	0xff
	.zero		1


	//   ....[144]....
        /*0a10*/ 	.word	0x0000b090
        /*0a14*/ 	.word	0x00000000
        /*0a18*/ 	.word	0x000000c8
        /*0a1c*/ 	.short	0x010a
        /*0a1e*/ 	.byte	0xff
	.zero		1


	//   ....[145]....
        /*0a20*/ 	.word	0x0000b0f0
        /*0a24*/ 	.word	0x00000000
        /*0a28*/ 	.word	0x000000a0
        /*0a2c*/ 	.short	0x010a
        /*0a2e*/ 	.byte	0xff
	.zero		1


	//   ....[146]....
        /*0a30*/ 	.word	0x0000b150
        /*0a34*/ 	.word	0x00000000
        /*0a38*/ 	.word	0x000000a8
        /*0a3c*/ 	.short	0x010a
        /*0a3e*/ 	.byte	0xff
	.zero		1


	//   ....[147]....
        /*0a40*/ 	.word	0x0000b1b0
        /*0a44*/ 	.word	0x00000000
        /*0a48*/ 	.word	0x000000b0
        /*0a4c*/ 	.short	0x010a
        /*0a4e*/ 	.byte	0xff
	.zero		1


	//   ....[148]....
        /*0a50*/ 	.word	0x0000b210
        /*0a54*/ 	.word	0x00000000
        /*0a58*/ 	.word	0x000000b8
        /*0a5c*/ 	.short	0x010a
        /*0a5e*/ 	.byte	0xff
	.zero		1


	//   ....[149]....
        /*0a60*/ 	.word	0x0000b270
        /*0a64*/ 	.word	0x00000000
        /*0a68*/ 	.word	0x000000a0
        /*0a6c*/ 	.short	0x010a
        /*0a6e*/ 	.byte	0xff
	.zero		1


	//   ....[150]....
        /*0a70*/ 	.word	0x0000b2d0
        /*0a74*/ 	.word	0x00000000
        /*0a78*/ 	.word	0x000000a8
        /*0a7c*/ 	.short	0x010a
        /*0a7e*/ 	.byte	0xff
	.zero		1


	//   ....[151]....
        /*0a80*/ 	.word	0x0000b330
        /*0a84*/ 	.word	0x00000000
        /*0a88*/ 	.word	0x000000b0
        /*0a8c*/ 	.short	0x010a
        /*0a8e*/ 	.byte	0xff
	.zero		1


	//   ....[152]....
        /*0a90*/ 	.word	0x0000b380
        /*0a94*/ 	.word	0x00000000
        /*0a98*/ 	.word	0x000000d0
        /*0a9c*/ 	.short	0x010a
        /*0a9e*/ 	.byte	0xff
	.zero		1


	//   ....[153]....
        /*0aa0*/ 	.word	0x0000b3d0
        /*0aa4*/ 	.word	0x00000002
        /*0aa8*/ 	.word	0x00000080
        /*0aac*/ 	.short	0x010a
        /*0aae*/ 	.byte	0xff
	.zero		1


	//   ....[154]....
        /*0ab0*/ 	.word	0x0000b420
        /*0ab4*/ 	.word	0x00000070
        /*0ab8*/ 	.word	0x000000f0
        /*0abc*/ 	.short	0x010a
        /*0abe*/ 	.byte	0xff
	.zero		1


	//----- nvinfo : EIATTR_NUM_MBARRIERS
	.align		4
.L_49:
        /*0ac0*/ 	.byte	0x03, 0x38
        /*0ac2*/ 	.short	0x002b


	//----- nvinfo : EIATTR_EXIT_INSTR_OFFSETS
	.align		4
        /*0ac4*/ 	.byte	0x04, 0x1c
        /*0ac6*/ 	.short	(.L_51 - .L_50)


	//   ....[0]....
.L_50:
        /*0ac8*/ 	.word	0x00002ab0


	//   ....[1]....
        /*0acc*/ 	.word	0x00002fb0


	//   ....[2]....
        /*0ad0*/ 	.word	0x00003010


	//   ....[3]....
        /*0ad4*/ 	.word	0x00004390


	//   ....[4]....
        /*0ad8*/ 	.word	0x000053c0


	//   ....[5]....
        /*0adc*/ 	.word	0x00005400


	//   ....[6]....
        /*0ae0*/ 	.word	0x0000a5c0


	//   ....[7]....
        /*0ae4*/ 	.word	0x0000a640


	//   ....[8]....
        /*0ae8*/ 	.word	0x0000a670


	//   ....[9]....
        /*0aec*/ 	.word	0x0000a6f0


	//----- nvinfo : EIATTR_MAX_THREADS
	.align		4
.L_51:
        /*0af0*/ 	.byte	0x04, 0x05
        /*0af2*/ 	.short	(.L_53 - .L_52)
.L_52:
        /*0af4*/ 	.word	0x00000100
        /*0af8*/ 	.word	0x00000001
        /*0afc*/ 	.word	0x00000001


	//----- nvinfo : EIATTR_CRS_STACK_SIZE
	.align		4
.L_53:
        /*0b00*/ 	.byte	0x04, 0x1e
        /*0b02*/ 	.short	(.L_55 - .L_54)
.L_54:
        /*0b04*/ 	.word	0x00000000


	//----- nvinfo : EIATTR_CBANK_PARAM_SIZE
	.align		4
.L_55:
        /*0b08*/ 	.byte	0x03, 0x19
        /*0b0a*/ 	.short	0x0800


	//----- nvinfo : EIATTR_PARAM_CBANK
	.align		4
        /*0b0c*/ 	.byte	0x04, 0x0a
        /*0b0e*/ 	.short	(.L_57 - .L_56)
	.align		4
.L_56:
        /*0b10*/ 	.word	index@(.nv.constant0._ZN7cutlass13device_kernelINS_4gemm6kernel13GemmUniversalIN4cute5tupleIJiiiiEEENS1_10collective13CollectiveMmaINS1_35MainloopSm100TmaUmmaWarpSpecializedILi8ELi2ELi4ENS5_IJNS4_1CILi2EEENSA_ILi1EEESC_EEEEENS5_IJNSA_ILi256EEENSA_ILi128EEENSA_ILi64EEEEEENS_6half_tENS5_IJlSC_lEEESJ_SK_NS4_8TiledMMAINS4_8MMA_AtomIJNS4_26SM100_MMA_F16BF16_2x1SM_SSISJ_SJ_fLi256ELi128ELNS4_4UMMA5MajorE0ELSP_0ELNSO_7ScaleInE0ELSQ_0EEEEEENS4_6LayoutINS5_IJSC_SC_SC_EEENS5_IJNSA_ILi0EEESV_SV_EEEEENS5_IJNS4_10UnderscoreESY_SY_EEEEENS4_18SM100_TMA_2SM_LOADENS4_14ComposedLayoutINS4_7SwizzleILi3ELi4ELi3EEENS4_18smem_ptr_flag_bitsILi16EEENST_INS5_IJNSA_ILi8EEESH_EEENS5_IJSH_SC_EEEEEEEvNS4_8identityES11_S1B_vS1C_EENS_8epilogue10collective18CollectiveEpilogueINS1E_23Sm100TmaWarpSpecializedILi4ELi2ELi32ELb1ELb0EEEJNS5_IJSG_SG_SH_EEENS5_IJNST_ISG_SC_EENST_INSA_ILi32EEESC_EEEEESJ_SK_SJ_SK_NS1E_6fusion15FusionCallbacksIS1I_NS1O_13LinCombEltActINS1E_6thread4SiLuESJ_fSJ_fLNS_15FloatRoundStyleE2EEES1J_S1N_JEEENS4_5SM1004TMEM4LOAD26SM100_TMEM_LOAD_32dp32b32xENS4_13SM90_TMA_LOADENS12_INS13_ILi2ELi4ELi3EEES16_NST_INS5_IJS17_S1L_EEENS5_IJS1L_SC_EEEEEEENS4_39AutoVectorizingCopyWithAssumedAlignmentILi128EEENS4_14SM90_TMA_STOREES25_S27_S27_EEEvvEEEEvNT_6ParamsE)
        /*0b14*/ 	.short	0x0380
        /*0b16*/ 	.short	0x0800


	//----- nvinfo : EIATTR_SW_WAR
	.align		4
.L_57:
        /*0b18*/ 	.byte	0x04, 0x36
        /*0b1a*/ 	.short	(.L_59 - .L_58)
.L_58:
        /*0b1c*/ 	.word	0x00000008
.L_59:


//--------------------- .nv.callgraph             --------------------------
	.section	.nv.callgraph,"",@"SHT_CUDA_CALLGRAPH"
	.align	4
	.sectionentsize	8
	.align		4
        /*0000*/ 	.word	0x00000000
	.align		4
        /*0004*/ 	.word	0xffffffff
	.align		4
        /*0008*/ 	.word	index@(_ZN7cutlass13device_kernelINS_4gemm6kernel13GemmUniversalIN4cute5tupleIJiiiiEEENS1_10collective13CollectiveMmaINS1_35MainloopSm100TmaUmmaWarpSpecializedILi8ELi2ELi4ENS5_IJNS4_1CILi2EEENSA_ILi1EEESC_EEEEENS5_IJNSA_ILi256EEENSA_ILi128EEENSA_ILi64EEEEEENS_6half_tENS5_IJlSC_lEEESJ_SK_NS4_8TiledMMAINS4_8MMA_AtomIJNS4_26SM100_MMA_F16BF16_2x1SM_SSISJ_SJ_fLi256ELi128ELNS4_4UMMA5MajorE0ELSP_0ELNSO_7ScaleInE0ELSQ_0EEEEEENS4_6LayoutINS5_IJSC_SC_SC_EEENS5_IJNSA_ILi0EEESV_SV_EEEEENS5_IJNS4_10UnderscoreESY_SY_EEEEENS4_18SM100_TMA_2SM_LOADENS4_14ComposedLayoutINS4_7SwizzleILi3ELi4ELi3EEENS4_18smem_ptr_flag_bitsILi16EEENST_INS5_IJNSA_ILi8EEESH_EEENS5_IJSH_SC_EEEEEEEvNS4_8identityES11_S1B_vS1C_EENS_8epilogue10collective18CollectiveEpilogueINS1E_23Sm100TmaWarpSpecializedILi4ELi2ELi32ELb1ELb0EEEJNS5_IJSG_SG_SH_EEENS5_IJNST_ISG_SC_EENST_INSA_ILi32EEESC_EEEEESJ_SK_SJ_SK_NS1E_6fusion15FusionCallbacksIS1I_NS1O_13LinCombEltActINS1E_6thread4SiLuESJ_fSJ_fLNS_15FloatRoundStyleE2EEES1J_S1N_JEEENS4_5SM1004TMEM4LOAD26SM100_TMEM_LOAD_32dp32b32xENS4_13SM90_TMA_LOADENS12_INS13_ILi2ELi4ELi3EEES16_NST_INS5_IJS17_S1L_EEENS5_IJS1L_SC_EEEEEEENS4_39AutoVectorizingCopyWithAssumedAlignmentILi128EEENS4_14SM90_TMA_STOREES25_S27_S27_EEEvvEEEEvNT_6ParamsE)
	.align		4
        /*000c*/ 	.word	index@(__assertfail)
	.align		4
        /*0010*/ 	.word	0x00000000
	.align		4
        /*0014*/ 	.word	0xfffffffe
	.align		4
        /*0018*/ 	.word	0x00000000
	.align		4
        /*001c*/ 	.word	0xfffffffd
	.align		4
        /*0020*/ 	.word	0x00000000
	.align		4
        /*0024*/ 	.word	0xfffffffc


//--------------------- .nv.constant4             --------------------------
	.section	.nv.constant4,"a",@progbits
	.align	8
	.align		8
.nv.constant4:
        /*0000*/ 	.dword	__assertfail
	.align		8
        /*0008*/ 	.dword	__unnamed_1
	.align		8
        /*0010*/ 	.dword	__unnamed_2
	.align		8
        /*0018*/ 	.dword	_ZN39_INTERNAL_714699b9_4_k_cu_379eb5f2_29654cuda3std3__45__cpo5beginE
	.align		8
        /*0020*/ 	.dword	_ZN39_INTERNAL_714699b9_4_k_cu_379eb5f2_29654cuda3std3__45__cpo3endE
	.align		8
        /*0028*/ 	.dword	_ZN39_INTERNAL_714699b9_4_k_cu_379eb5f2_29654cuda3std3__45__cpo6cbeginE
	.align		8
        /*0030*/ 	.dword	_ZN39_INTERNAL_714699b9_4_k_cu_379eb5f2_29654cuda3std3__45__cpo4cendE
	.align		8
        /*0038*/ 	.dword	_ZN39_INTERNAL_714699b9_4_k_cu_379eb5f2_29654cuda3std3__441_GLOBAL__N__714699b9_4_k_cu_379eb5f2_29656ignoreE
	.align		8
        /*0040*/ 	.dword	_ZN39_INTERNAL_714699b9_4_k_cu_379eb5f2_29654cuda3std3__419piecewise_constructE
	.align		8
        /*0048*/ 	.dword	_ZN39_INTERNAL_714699b9_4_k_cu_379eb5f2_29654cuda3std3__48in_placeE
	.align		8
        /*0050*/ 	.dword	_ZN39_INTERNAL_714699b9_4_k_cu_379eb5f2_29654cuda3std6ranges3__45__cpo4swapE
	.align		8
        /*0058*/ 	.dword	_ZN39_INTERNAL_714699b9_4_k_cu_379eb5f2_29654cuda3std6ranges3__45__cpo9iter_moveE
	.align		8
        /*0060*/ 	.dword	_ZN39_INTERNAL_714699b9_4_k_cu_379eb5f2_29654cute7productE
	.align		8
        /*0068*/ 	.dword	_ZN39_INTERNAL_714699b9_4_k_cu_379eb5f2_29654cute1_E
	.align		8
        /*0070*/ 	.dword	$str$25
	.align		8
        /*0078*/ 	.dword	$str$26
	.align		8
        /*0080*/ 	.dword	$str$27
	.align		8
        /*0088*/ 	.dword	$str$28


//--------------------- .text._ZN7cutlass13device_kernelINS_4gemm6kernel13GemmUniversalIN4cute5tupleIJiiiiEEENS1_10collective13CollectiveMmaINS1_35MainloopSm100TmaUmmaWarpSpecializedILi8ELi2ELi4ENS5_IJNS4_1CILi2EEENSA_ILi1EEESC_EEEEENS5_IJNSA_ILi256EEENSA_ILi128EEENSA_ILi64EEEEEENS_6half_tENS5_IJlSC_lEEESJ_SK_NS4_8TiledMMAINS4_8MMA_AtomIJNS4_26SM100_MMA_F16BF16_2x1SM_SSISJ_SJ_fLi256ELi128ELNS4_4UMMA5MajorE0ELSP_0ELNSO_7ScaleInE0ELSQ_0EEEEEENS4_6LayoutINS5_IJSC_SC_SC_EEENS5_IJNSA_ILi0EEESV_SV_EEEEENS5_IJNS4_10UnderscoreESY_SY_EEEEENS4_18SM100_TMA_2SM_LOADENS4_14ComposedLayoutINS4_7SwizzleILi3ELi4ELi3EEENS4_18smem_ptr_flag_bitsILi16EEENST_INS5_IJNSA_ILi8EEESH_EEENS5_IJSH_SC_EEEEEEEvNS4_8identityES11_S1B_vS1C_EENS_8epilogue10collective18CollectiveEpilogueINS1E_23Sm100TmaWarpSpecializedILi4ELi2ELi32ELb1ELb0EEEJNS5_IJSG_SG_SH_EEENS5_IJNST_ISG_SC_EENST_INSA_ILi32EEESC_EEEEESJ_SK_SJ_SK_NS1E_6fusion15FusionCallbacksIS1I_NS1O_13LinCombEltActINS1E_6thread4SiLuESJ_fSJ_fLNS_15FloatRoundStyleE2EEES1J_S1N_JEEENS4_5SM1004TMEM4LOAD26SM100_TMEM_LOAD_32dp32b32xENS4_13SM90_TMA_LOADENS12_INS13_ILi2ELi4ELi3EEES16_NST_INS5_IJS17_S1L_EEENS5_IJS1L_SC_EEEEEEENS4_39AutoVectorizingCopyWithAssumedAlignmentILi128EEENS4_14SM90_TMA_STOREES25_S27_S27_EEEvvEEEEvNT_6ParamsE --------------------------
	.section	.text._ZN7cutlass13device_kernelINS_4gemm6kernel13GemmUniversalIN4cute5tupleIJiiiiEEENS1_10collective13CollectiveMmaINS1_35MainloopSm100TmaUmmaWarpSpecializedILi8ELi2ELi4ENS5_IJNS4_1CILi2EEENSA_ILi1EEESC_EEEEENS5_IJNSA_ILi256EEENSA_ILi128EEENSA_ILi64EEEEEENS_6half_tENS5_IJlSC_lEEESJ_SK_NS4_8TiledMMAINS4_8MMA_AtomIJNS4_26SM100_MMA_F16BF16_2x1SM_SSISJ_SJ_fLi256ELi128ELNS4_4UMMA5MajorE0ELSP_0ELNSO_7ScaleInE0ELSQ_0EEEEEENS4_6LayoutINS5_IJSC_SC_SC_EEENS5_IJNSA_ILi0EEESV_SV_EEEEENS5_IJNS4_10UnderscoreESY_SY_EEEEENS4_18SM100_TMA_2SM_LOADENS4_14ComposedLayoutINS4_7SwizzleILi3ELi4ELi3EEENS4_18smem_ptr_flag_bitsILi16EEENST_INS5_IJNSA_ILi8EEESH_EEENS5_IJSH_SC_EEEEEEEvNS4_8identityES11_S1B_vS1C_EENS_8epilogue10collective18CollectiveEpilogueINS1E_23Sm100TmaWarpSpecializedILi4ELi2ELi32ELb1ELb0EEEJNS5_IJSG_SG_SH_EEENS5_IJNST_ISG_SC_EENST_INSA_ILi32EEESC_EEEEESJ_SK_SJ_SK_NS1E_6fusion15FusionCallbacksIS1I_NS1O_13LinCombEltActINS1E_6thread4SiLuESJ_fSJ_fLNS_15FloatRoundStyleE2EEES1J_S1N_JEEENS4_5SM1004TMEM4LOAD26SM100_TMEM_LOAD_32dp32b32xENS4_13SM90_TMA_LOADENS12_INS13_ILi2ELi4ELi3EEES16_NST_INS5_IJS17_S1L_EEENS5_IJS1L_SC_EEEEEEENS4_39AutoVectorizingCopyWithAssumedAlignmentILi128EEENS4_14SM90_TMA_STOREES25_S27_S27_EEEvvEEEEvNT_6ParamsE,"ax",@progbits
	.align	128
.text._ZN7cutlass13device_kernelINS_4gemm6kernel13GemmUniversalIN4cute5tupleIJiiiiEEENS1_10collective13CollectiveMmaINS1_35MainloopSm100TmaUmmaWarpSpecializedILi8ELi2ELi4ENS5_IJNS4_1CILi2EEENSA_ILi1EEESC_EEEEENS5_IJNSA_ILi256EEENSA_ILi128EEENSA_ILi64EEEEEENS_6half_tENS5_IJlSC_lEEESJ_SK_NS4_8TiledMMAINS4_8MMA_AtomIJNS4_26SM100_MMA_F16BF16_2x1SM_SSISJ_SJ_fLi256ELi128ELNS4_4UMMA5MajorE0ELSP_0ELNSO_7ScaleInE0ELSQ_0EEEEEENS4_6LayoutINS5_IJSC_SC_SC_EEENS5_IJNSA_ILi0EEESV_SV_EEEEENS5_IJNS4_10UnderscoreESY_SY_EEEEENS4_18SM100_TMA_2SM_LOADENS4_14ComposedLayoutINS4_7SwizzleILi3ELi4ELi3EEENS4_18smem_ptr_flag_bitsILi16EEENST_INS5_IJNSA_ILi8EEESH_EEENS5_IJSH_SC_EEEEEEEvNS4_8identityES11_S1B_vS1C_EENS_8epilogue10collective18CollectiveEpilogueINS1E_23Sm100TmaWarpSpecializedILi4ELi2ELi32ELb1ELb0EEEJNS5_IJSG_SG_SH_EEENS5_IJNST_ISG_SC_EENST_INSA_ILi32EEESC_EEEEESJ_SK_SJ_SK_NS1E_6fusion15FusionCallbacksIS1I_NS1O_13LinCombEltActINS1E_6thread4SiLuESJ_fSJ_fLNS_15FloatRoundStyleE2EEES1J_S1N_JEEENS4_5SM1004TMEM4LOAD26SM100_TMEM_LOAD_32dp32b32xENS4_13SM90_TMA_LOADENS12_INS13_ILi2ELi4ELi3EEES16_NST_INS5_IJS17_S1L_EEENS5_IJS1L_SC_EEEEEEENS4_39AutoVectorizingCopyWithAssumedAlignmentILi128EEENS4_14SM90_TMA_STOREES25_S27_S27_EEEvvEEEEvNT_6ParamsE:
        .type           _ZN7cutlass13device_kernelINS_4gemm6kernel13GemmUniversalIN4cute5tupleIJiiiiEEENS1_10collective13CollectiveMmaINS1_35MainloopSm100TmaUmmaWarpSpecializedILi8ELi2ELi4ENS5_IJNS4_1CILi2EEENSA_ILi1EEESC_EEEEENS5_IJNSA_ILi256EEENSA_ILi128EEENSA_ILi64EEEEEENS_6half_tENS5_IJlSC_lEEESJ_SK_NS4_8TiledMMAINS4_8MMA_AtomIJNS4_26SM100_MMA_F16BF16_2x1SM_SSISJ_SJ_fLi256ELi128ELNS4_4UMMA5MajorE0ELSP_0ELNSO_7ScaleInE0ELSQ_0EEEEEENS4_6LayoutINS5_IJSC_SC_SC_EEENS5_IJNSA_ILi0EEESV_SV_EEEEENS5_IJNS4_10UnderscoreESY_SY_EEEEENS4_18SM100_TMA_2SM_LOADENS4_14ComposedLayoutINS4_7SwizzleILi3ELi4ELi3EEENS4_18smem_ptr_flag_bitsILi16EEENST_INS5_IJNSA_ILi8EEESH_EEENS5_IJSH_SC_EEEEEEEvNS4_8identityES11_S1B_vS1C_EENS_8epilogue10collective18CollectiveEpilogueINS1E_23Sm100TmaWarpSpecializedILi4ELi2ELi32ELb1ELb0EEEJNS5_IJSG_SG_SH_EEENS5_IJNST_ISG_SC_EENST_INSA_ILi32EEESC_EEEEESJ_SK_SJ_SK_NS1E_6fusion15FusionCallbacksIS1I_NS1O_13LinCombEltActINS1E_6thread4SiLuESJ_fSJ_fLNS_15FloatRoundStyleE2EEES1J_S1N_JEEENS4_5SM1004TMEM4LOAD26SM100_TMEM_LOAD_32dp32b32xENS4_13SM90_TMA_LOADENS12_INS13_ILi2ELi4ELi3EEES16_NST_INS5_IJS17_S1L_EEENS5_IJS1L_SC_EEEEEEENS4_39AutoVectorizingCopyWithAssumedAlignmentILi128EEENS4_14SM90_TMA_STOREES25_S27_S27_EEEvvEEEEvNT_6ParamsE,@function
        .size           _ZN7cutlass13device_kernelINS_4gemm6kernel13GemmUniversalIN4cute5tupleIJiiiiEEENS1_10collective13CollectiveMmaINS1_35MainloopSm100TmaUmmaWarpSpecializedILi8ELi2ELi4ENS5_IJNS4_1CILi2EEENSA_ILi1EEESC_EEEEENS5_IJNSA_ILi256EEENSA_ILi128EEENSA_ILi64EEEEEENS_6half_tENS5_IJlSC_lEEESJ_SK_NS4_8TiledMMAINS4_8MMA_AtomIJNS4_26SM100_MMA_F16BF16_2x1SM_SSISJ_SJ_fLi256ELi128ELNS4_4UMMA5MajorE0ELSP_0ELNSO_7ScaleInE0ELSQ_0EEEEEENS4_6LayoutINS5_IJSC_SC_SC_EEENS5_IJNSA_ILi0EEESV_SV_EEEEENS5_IJNS4_10UnderscoreESY_SY_EEEEENS4_18SM100_TMA_2SM_LOADENS4_14ComposedLayoutINS4_7SwizzleILi3ELi4ELi3EEENS4_18smem_ptr_flag_bitsILi16EEENST_INS5_IJNSA_ILi8EEESH_EEENS5_IJSH_SC_EEEEEEEvNS4_8identityES11_S1B_vS1C_EENS_8epilogue10collective18CollectiveEpilogueINS1E_23Sm100TmaWarpSpecializedILi4ELi2ELi32ELb1ELb0EEEJNS5_IJSG_SG_SH_EEENS5_IJNST_ISG_SC_EENST_INSA_ILi32EEESC_EEEEESJ_SK_SJ_SK_NS1E_6fusion15FusionCallbacksIS1I_NS1O_13LinCombEltActINS1E_6thread4SiLuESJ_fSJ_fLNS_15FloatRoundStyleE2EEES1J_S1N_JEEENS4_5SM1004TMEM4LOAD26SM100_TMEM_LOAD_32dp32b32xENS4_13SM90_TMA_LOADENS12_INS13_ILi2ELi4ELi3EEES16_NST_INS5_IJS17_S1L_EEENS5_IJS1L_SC_EEEEEEENS4_39AutoVectorizingCopyWithAssumedAlignmentILi128EEENS4_14SM90_TMA_STOREES25_S27_S27_EEEvvEEEEvNT_6ParamsE,(.L_x_293 - _ZN7cutlass13device_kernelINS_4gemm6kernel13GemmUniversalIN4cute5tupleIJiiiiEEENS1_10collective13CollectiveMmaINS1_35MainloopSm100TmaUmmaWarpSpecializedILi8ELi2ELi4ENS5_IJNS4_1CILi2EEENSA_ILi1EEESC_EEEEENS5_IJNSA_ILi256EEENSA_ILi128EEENSA_ILi64EEEEEENS_6half_tENS5_IJlSC_lEEESJ_SK_NS4_8TiledMMAINS4_8MMA_AtomIJNS4_26SM100_MMA_F16BF16_2x1SM_SSISJ_SJ_fLi256ELi128ELNS4_4UMMA5MajorE0ELSP_0ELNSO_7ScaleInE0ELSQ_0EEEEEENS4_6LayoutINS5_IJSC_SC_SC_EEENS5_IJNSA_ILi0EEESV_SV_EEEEENS5_IJNS4_10UnderscoreESY_SY_EEEEENS4_18SM100_TMA_2SM_LOADENS4_14ComposedLayoutINS4_7SwizzleILi3ELi4ELi3EEENS4_18smem_ptr_flag_bitsILi16EEENST_INS5_IJNSA_ILi8EEESH_EEENS5_IJSH_SC_EEEEEEEvNS4_8identityES11_S1B_vS1C_EENS_8epilogue10collective18CollectiveEpilogueINS1E_23Sm100TmaWarpSpecializedILi4ELi2ELi32ELb1ELb0EEEJNS5_IJSG_SG_SH_EEENS5_IJNST_ISG_SC_EENST_INSA_ILi32EEESC_EEEEESJ_SK_SJ_SK_NS1E_6fusion15FusionCallbacksIS1I_NS1O_13LinCombEltActINS1E_6thread4SiLuESJ_fSJ_fLNS_15FloatRoundStyleE2EEES1J_S1N_JEEENS4_5SM1004TMEM4LOAD26SM100_TMEM_LOAD_32dp32b32xENS4_13SM90_TMA_LOADENS12_INS13_ILi2ELi4ELi3EEES16_NST_INS5_IJS17_S1L_EEENS5_IJS1L_SC_EEEEEEENS4_39AutoVectorizingCopyWithAssumedAlignmentILi128EEENS4_14SM90_TMA_STOREES25_S27_S27_EEEvvEEEEvNT_6ParamsE)
        .other          _ZN7cutlass13device_kernelINS_4gemm6kernel13GemmUniversalIN4cute5tupleIJiiiiEEENS1_10collective13CollectiveMmaINS1_35MainloopSm100TmaUmmaWarpSpecializedILi8ELi2ELi4ENS5_IJNS4_1CILi2EEENSA_ILi1EEESC_EEEEENS5_IJNSA_ILi256EEENSA_ILi128EEENSA_ILi64EEEEEENS_6half_tENS5_IJlSC_lEEESJ_SK_NS4_8TiledMMAINS4_8MMA_AtomIJNS4_26SM100_MMA_F16BF16_2x1SM_SSISJ_SJ_fLi256ELi128ELNS4_4UMMA5MajorE0ELSP_0ELNSO_7ScaleInE0ELSQ_0EEEEEENS4_6LayoutINS5_IJSC_SC_SC_EEENS5_IJNSA_ILi0EEESV_SV_EEEEENS5_IJNS4_10UnderscoreESY_SY_EEEEENS4_18SM100_TMA_2SM_LOADENS4_14ComposedLayoutINS4_7SwizzleILi3ELi4ELi3EEENS4_18smem_ptr_flag_bitsILi16EEENST_INS5_IJNSA_ILi8EEESH_EEENS5_IJSH_SC_EEEEEEEvNS4_8identityES11_S1B_vS1C_EENS_8epilogue10collective18CollectiveEpilogueINS1E_23Sm100TmaWarpSpecializedILi4ELi2ELi32ELb1ELb0EEEJNS5_IJSG_SG_SH_EEENS5_IJNST_ISG_SC_EENST_INSA_ILi32EEESC_EEEEESJ_SK_SJ_SK_NS1E_6fusion15FusionCallbacksIS1I_NS1O_13LinCombEltActINS1E_6thread4SiLuESJ_fSJ_fLNS_15FloatRoundStyleE2EEES1J_S1N_JEEENS4_5SM1004TMEM4LOAD26SM100_TMEM_LOAD_32dp32b32xENS4_13SM90_TMA_LOADENS12_INS13_ILi2ELi4ELi3EEES16_NST_INS5_IJS17_S1L_EEENS5_IJS1L_SC_EEEEEEENS4_39AutoVectorizingCopyWithAssumedAlignmentILi128EEENS4_14SM90_TMA_STOREES25_S27_S27_EEEvvEEEEvNT_6ParamsE,@"STO_CUDA_ENTRY STV_DEFAULT"
_ZN7cutlass13device_kernelINS_4gemm6kernel13GemmUniversalIN4cute5tupleIJiiiiEEENS1_10collective13CollectiveMmaINS1_35MainloopSm100TmaUmmaWarpSpecializedILi8ELi2ELi4ENS5_IJNS4_1CILi2EEENSA_ILi1EEESC_EEEEENS5_IJNSA_ILi256EEENSA_ILi128EEENSA_ILi64EEEEEENS_6half_tENS5_IJlSC_lEEESJ_SK_NS4_8TiledMMAINS4_8MMA_AtomIJNS4_26SM100_MMA_F16BF16_2x1SM_SSISJ_SJ_fLi256ELi128ELNS4_4UMMA5MajorE0ELSP_0ELNSO_7ScaleInE0ELSQ_0EEEEEENS4_6LayoutINS5_IJSC_SC_SC_EEENS5_IJNSA_ILi0EEESV_SV_EEEEENS5_IJNS4_10UnderscoreESY_SY_EEEEENS4_18SM100_TMA_2SM_LOADENS4_14ComposedLayoutINS4_7SwizzleILi3ELi4ELi3EEENS4_18smem_ptr_flag_bitsILi16EEENST_INS5_IJNSA_ILi8EEESH_EEENS5_IJSH_SC_EEEEEEEvNS4_8identityES11_S1B_vS1C_EENS_8epilogue10collective18CollectiveEpilogueINS1E_23Sm100TmaWarpSpecializedILi4ELi2ELi32ELb1ELb0EEEJNS5_IJSG_SG_SH_EEENS5_IJNST_ISG_SC_EENST_INSA_ILi32EEESC_EEEEESJ_SK_SJ_SK_NS1E_6fusion15FusionCallbacksIS1I_NS1O_13LinCombEltActINS1E_6thread4SiLuESJ_fSJ_fLNS_15FloatRoundStyleE2EEES1J_S1N_JEEENS4_5SM1004TMEM4LOAD26SM100_TMEM_LOAD_32dp32b32xENS4_13SM90_TMA_LOADENS12_INS13_ILi2ELi4ELi3EEES16_NST_INS5_IJS17_S1L_EEENS5_IJS1L_SC_EEEEEEENS4_39AutoVectorizingCopyWithAssumedAlignmentILi128EEENS4_14SM90_TMA_STOREES25_S27_S27_EEEvvEEEEvNT_6ParamsE:
[----:B------:R-:W1:Y:S01]  /*0000*/  LDC R1, c[0x0][0x37c] ;  /* 0x0000df00ff017b82 */ /* 0x000e620000000800 */
[----:B------:R-:W2:Y:S01]  /*0010*/  S2R R153, SR_TID.X ;  /* 0x0000000000997919 */ /* 0x000ea20000002100 */
[----:B------:R-:W3:Y:S06]  /*0020*/  LDCU.64 UR8, c[0x0][0x890] ;  /* 0x00011200ff0877ac */ /* 0x000eec0008000a00 */
[----:B------:R-:W4:Y:S01]  /*0030*/  S2UR UR37, SR_CgaCtaId ;  /* 0x00000000002579c3 */ /* 0x000f220000008800 */
[----:B------:R-:W-:Y:S02]  /*0040*/  PRMT R133, RZ, 0x7610, R133 ;  /* 0x00007610ff857816 */ /* 0x000fe40000000085 */
[----:B------:R-:W-:Y:S01]  /*0050*/  ELECT P0, URZ, PT ;  /* 0x0000000000ff782f */ /* 0x000fe20003800000 */
[----:B------:R-:W1:Y:S01]  /*0060*/  LDCU.64 UR38, c[0x0][0x358] ;  /* 0x00006b00ff2677ac */ /* 0x000e620008000a00 */
[----:B---3--:R-:W-:-:S04]  /*0070*/  UISETP.NE.U32.AND UP2, UPT, UR8, URZ, UPT ;  /* 0x000000ff0800728c */ /* 0x008fc8000bf45070 */
[----:B------:R-:W-:Y:S02]  /*0080*/  UISETP.NE.AND.EX UP2, UPT, UR9, URZ, UPT, UP2 ;  /* 0x000000ff0900728c */ /* 0x000fe4000bf45320 */
[----:B----4-:R-:W-:Y:S02]  /*0090*/  ULOP3.LUT UR5, UR37, 0x1, URZ, 0xc0, !UPT ;  /* 0x0000000125057892 */ /* 0x010fe4000f8ec0ff */
[----:B------:R-:W-:Y:S01]  /*00a0*/  ULOP3.LUT UR4, UR37, 0x1, URZ, 0x3c, !UPT ;  /* 0x0000000125047892 */ /* 0x000fe2000f8e3cff */
[----:B--2---:R-:W-:-:S05]  /*00b0*/  SHF.R.U32.HI R156, RZ, 0x5, R153 ;  /* 0x00000005ff9c7819 */ /* 0x004fca0000011699 */
[----:B------:R-:W2:Y:S02]  /*00c0*/  SHFL.IDX PT, R0, R156, RZ, 0x1f ;  /* 0x00001fff9c007589 */ /* 0x000ea400000e0000 */
[----:B--2---:R-:W-:Y:S01]  /*00d0*/  R2UR UR10, R0 ;  /* 0x00000000000a72ca */ /* 0x004fe200000e0000 */
[----:B-1----:R-:W-:Y:S05]  /*00e0*/  BRA.U UP2, `(.L_x_0) ;  /* 0x00000001022c7547 */ /* 0x002fea000b800000 */
[----:B------:R-:W1:Y:S02]  /*00f0*/  LDCU.64 UR6, c[0x0][0x888] ;  /* 0x00011100ff0677ac */ /* 0x000e640008000a00 */
[----:B-1----:R-:W-:-:S04]  /*0100*/  UISETP.NE.U32.AND UP0, UPT, UR6, URZ, UPT ;  /* 0x000000ff0600728c */ /* 0x002fc8000bf05070 */
[----:B------:R-:W-:-:S09]  /*0110*/  UISETP.NE.AND.EX UP0, UPT, UR7, URZ, UPT, UP0 ;  /* 0x000000ff0700728c */ /* 0x000fd2000bf05300 */
[----:B------:R-:W-:Y:S05]  /*0120*/  BRA.U !UP0, `(.L_x_1) ;  /* 0x0000000108107547 */ /* 0x000fea000b800000 */
[----:B------:R-:W1:Y:S02]  /*0130*/  LDC.64 R2, c[0x0][0x888] ;  /* 0x00022200ff027b82 */ /* 0x000e640000000a00 */
[----:B-1----:R1:W5:Y:S01]  /*0140*/  LDG.E R91, desc[UR38][R2.64] ;  /* 0x00000026025b7981 */ /* 0x002362000c1e1900 */
[----:B------:R-:W-:Y:S01]  /*0150*/  HFMA2 R133, -RZ, RZ, 0, 5.9604644775390625e-08 ;  /* 0x00000001ff857431 */ /* 0x000fe200000001ff */
[----:B------:R-:W-:Y:S05]  /*0160*/  BRA `(.L_x_0) ;  /* 0x00000000000c7947 */ /* 0x000fea0003800000 */
.L_x_1:
[----:B------:R-:W1:Y:S01]  /*0170*/  LDCU UR6, c[0x0][0x880] ;  /* 0x00011000ff0677ac */ /* 0x000e620008000800 */
[----:B------:R-:W-:Y:S01]  /*0180*/  HFMA2 R133, -RZ, RZ, 0, 5.9604644775390625e-08 ;  /* 0x00000001ff857431 */ /* 0x000fe200000001ff */
[----:B-1----:R-:W-:-:S07]  /*0190*/  MOV R91, UR6 ;  /* 0x00000006005b7c02 */ /* 0x002fce0008000f00 */
.L_x_0:
[----:B------:R-:W2:Y:S02]  /*01a0*/  LDCU.64 UR6, c[0x0][0x8b0] ;  /* 0x00011600ff0677ac */ /* 0x000ea40008000a00 */
[----:B--2---:R-:W-:-:S04]  /*01b0*/  UISETP.NE.U32.AND UP0, UPT, UR6, URZ, UPT ;  /* 0x000000ff0600728c */ /* 0x004fc8000bf05070 */
[----:B------:R-:W-:-:S09]  /*01c0*/  UISETP.NE.AND.EX UP0, UPT, UR7, URZ, UPT, UP0 ;  /* 0x000000ff0700728c */ /* 0x000fd2000bf05300 */
[----:B------:R-:W-:Y:S05]  /*01d0*/  BRA.U UP0, `(.L_x_2) ;  /* 0x0000000100247547 */ /* 0x000fea000b800000 */
[----:B------:R-:W2:Y:S02]  /*01e0*/  LDCU.64 UR6, c[0x0][0x8a8] ;  /* 0x00011500ff0677ac */ /* 0x000ea40008000a00 */
[----:B--2---:R-:W-:-:S04]  /*01f0*/  UISETP.NE.U32.AND UP0, UPT, UR6, URZ, UPT ;  /* 0x000000ff0600728c */ /* 0x004fc8000bf05070 */
[----:B------:R-:W-:-:S09]  /*0200*/  UISETP.NE.AND.EX UP0, UPT, UR7, URZ, UPT, UP0 ;  /* 0x000000ff0700728c */ /* 0x000fd2000bf05300 */
[----:B------:R-:W-:Y:S05]  /*0210*/  BRA.U !UP0, `(.L_x_3) ;  /* 0x00000001080c7547 */ /* 0x000fea000b800000 */
[----:B-1----:R-:W1:Y:S02]  /*0220*/  LDC.64 R2, c[0x0][0x8a8] ;  /* 0x00022a00ff027b82 */ /* 0x002e640000000a00 */
[----:B-1----:R2:W5:Y:S01]  /*0230*/  LDG.E R71, desc[UR38][R2.64] ;  /* 0x0000002602477981 */ /* 0x002562000c1e1900 */
[----:B------:R-:W-:Y:S05]  /*0240*/  BRA `(.L_x_2) ;  /* 0x0000000000087947 */ /* 0x000fea0003800000 */
.L_x_3:
[----:B------:R-:W2:Y:S02]  /*0250*/  LDCU UR6, c[0x0][0x8a0] ;  /* 0x00011400ff0677ac */ /* 0x000ea40008000800 */
[----:B--2---:R-:W-:Y:S02]  /*0260*/  MOV R71, UR6 ;  /* 0x0000000600477c02 */ /* 0x004fe40008000f00 */
.L_x_2:
[----:B------:R-:W-:Y:S01]  /*0270*/  IMAD.U32 R0, RZ, RZ, UR10 ;  /* 0x0000000aff007e24 */ /* 0x000fe2000f8e00ff */
[----:B------:R-:W-:Y:S04]  /*0280*/  BSSY.RECONVERGENT B0, `(.L_x_4) ;  /* 0x000000c000007945 */ /* 0x000fe80003800200 */
[C---:B------:R-:W-:Y:S02]  /*0290*/  ISETP.NE.OR P2, PT, R0.reuse, 0x1, !P0 ;  /* 0x000000010000780c */ /* 0x040fe40004745670 */
[----:B------:R-:W-:-:S11]  /*02a0*/  ISETP.NE.OR P1, PT, R0, 0x3, !P0 ;  /* 0x000000030000780c */ /* 0x000fd60004725670 */
[----:B------:R-:W-:Y:S05]  /*02b0*/  @P2 BRA `(.L_x_5) ;  /* 0x0000000000202947 */ /* 0x000fea0003800000 */
[----:B------:R-:W3:Y:S02]  /*02c0*/  LDCU.64 UR6, c[0x0][0x348] ;  /* 0x00006900ff0677ac */ /* 0x000ee40008000a00 */
[----:B---3--:R-:W-:Y:S02]  /*02d0*/  UIADD3 UR12, UP1, UPT, UR6, 0x80, URZ ;  /* 0x00000080060c7890 */ /* 0x008fe4000ff3e0ff */
[----:B------:R-:W-:Y:S02]  /*02e0*/  UIADD3 UR6, UP0, UPT, UR6, 0x180, URZ ;  /* 0x0000018006067890 */ /* 0x000fe4000ff1e0ff */
[----:B------:R-:W-:Y:S02]  /*02f0*/  UIADD3.X UR13, UPT, UPT, URZ, UR7, URZ, UP1, !UPT ;  /* 0x00000007ff0d7290 */ /* 0x000fe40008ffe4ff */
[----:B------:R-:W-:-:S07]  /*0300*/  UIADD3.X UR7, UPT, UPT, URZ, UR7, URZ, UP0, !UPT ;  /* 0x00000007ff077290 */ /* 0x000fce00087fe4ff */
[----:B------:R3:W-:Y:S02]  /*0310*/  UTMACCTL.PF [UR12] ;  /* 0x000000000c0079b9 */ /* 0x0007e40008040000 */
[----:B------:R3:W-:Y:S02]  /*0320*/  UTMACCTL.PF [UR6] ;  /* 0x00000000060079b9 */ /* 0x0007e40008040000 */
[----:B---3--:R-:W-:Y:S01]  /*0330*/  NOP ;  /* 0x0000000000007918 */ /* 0x008fe20000000000 */
.L_x_5:
[----:B------:R-:W-:Y:S05]  /*0340*/  BSYNC.RECONVERGENT B0 ;  /* 0x0000000000007941 */ /* 0x000fea0003800200 */
.L_x_4:
[----:B------:R-:W-:Y:S04]  /*0350*/  BSSY.RECONVERGENT B0, `(.L_x_6) ;  /* 0x000000a000007945 */ /* 0x000fe80003800200 */
        /* <DEDUP_REMOVED lines=9> */
.L_x_7:
[----:B------:R-:W-:Y:S05]  /*03f0*/  BSYNC.RECONVERGENT B0 ;  /* 0x0000000000007941 */ /* 0x000fea0003800200 */
.L_x_6:
[----:B------:R-:W3:Y:S01]  /*0400*/  LDCU.64 UR6, c[0x0][0x888] ;  /* 0x00011100ff0677ac */ /* 0x000ee20008000a00 */
[----:B------:R-:W-:Y:S02]  /*0410*/  UISETP.EQ.U32.AND UP1, UPT, UR8, URZ, UPT ;  /* 0x000000ff0800728c */ /* 0x000fe4000bf22070 */
[----:B------:R-:W-:Y:S02]  /*0420*/  UPLOP3.LUT UP5, UPT, UPT, UPT, UPT, 0x40, 0x4 ;  /* 0x000000000004789c */ /* 0x000fe40003fae870 */
[----:B---3--:R-:W-:-:S04]  /*0430*/  UISETP.NE.U32.AND UP0, UPT, UR6, URZ, UPT ;  /* 0x000000ff0600728c */ /* 0x008fc8000bf05070 */
[----:B------:R-:W-:-:S04]  /*0440*/  UISETP.NE.AND.EX UP0, UPT, UR7, URZ, UPT, UP0 ;  /* 0x000000ff0700728c */ /* 0x000fc8000bf05300 */
[----:B------:R-:W-:-:S04]  /*0450*/  UISETP.EQ.OR.EX UP3, UPT, UR9, URZ, !UP0, UP1 ;  /* 0x000000ff0900728c */ /* 0x000fc8000c762710 */
[----:B------:R-:W-:-:S05]  /*0460*/  UP2UR UR45, UPR, URZ, 0x8 ;  /* 0x00000008ff2d7883 */ /* 0x000fca0008000000 */
[----:B------:R-:W-:Y:S07]  /*0470*/  BRA.U !UP3, `(.L_x_8) ;  /* 0x000000010b147547 */ /* 0x000fee000b800000 */
[----:B------:R-:W-:Y:S01]  /*0480*/  PLOP3.LUT P2, PT, PT, PT, UP2, 0x80, 0x8 ;  /* 0x000000000008781c */ /* 0x000fe20003f4f028 */
[----:B------:R-:W-:-:S12]  /*0490*/  UPLOP3.LUT UP5, UPT, UPT, UPT, UP0, 0x40, 0x4 ;  /* 0x000000000004789c */ /* 0x000fd80003fae800 */
[----:B-----5:R-:W-:-:S13]  /*04a0*/  @!P2 FSETP.EQ.AND P1, PT, R91, RZ, PT ;  /* 0x000000ff5b00a20b */ /* 0x020fda0003f22000 */
[----:B------:R-:W-:Y:S01]  /*04b0*/  @!P2 VOTEU.ANY UP1, P1 ;  /* 0x0000000000ffa886 */ /* 0x000fe20000820100 */
[----:B------:R-:W-:-:S11]  /*04c0*/  @!UP2 UPLOP3.LUT UP5, UPT, UPT, UPT, UP1, 0x80, 0x8 ;  /* 0x000000000008a89c */ /* 0x000fd60003faf010 */
.L_x_8:
[----:B------:R-:W3:Y:S01]  /*04d0*/  SHFL.IDX PT, R0, R156, RZ, 0x1f ;  /* 0x00001fff9c007589 */ /* 0x000ee200000e0000 */
[----:B------:R-:W-:-:S04]  /*04e0*/  UISETP.NE.AND UP1, UPT, UR10, 0x2, UPT ;  /* 0x000000020a00788c */ /* 0x000fc8000bf25270 */
[----:B------:R-:W-:Y:S02]  /*04f0*/  UISETP.EQ.AND UP2, UPT, UR5, URZ, !UP1 ;  /* 0x000000ff0500728c */ /* 0x000fe4000cf42270 */
[----:B------:R-:W-:-:S04]  /*0500*/  USEL UR6, URZ, 0x1, UP1 ;  /* 0x00000001ff067887 */ /* 0x000fc80008800000 */
[----:B------:R-:W-:Y:S02]  /*0510*/  PLOP3.LUT P5, PT, P0, PT, UP2, 0x80, 0x8 ;  /* 0x000000000008781c */ /* 0x000fe400007af028 */
[----:B---3--:R-:W-:-:S13]  /*0520*/  ISETP.NE.AND P1, PT, R0, RZ, PT ;  /* 0x000000ff0000720c */ /* 0x008fda0003f25270 */
[----:B------:R-:W-:Y:S05]  /*0530*/  @P1 BRA `(.L_x_9) ;  /* 0x0000000000641947 */ /* 0x000fea0003800000 */
[----:B------:R-:W-:Y:S01]  /*0540*/  UMOV UR8, 0x400 ;  /* 0x0000040000087882 */ /* 0x000fe20000000000 */
[----:B------:R-:W-:Y:S01]  /*0550*/  UMOV UR7, 0x1 ;  /* 0x0000000100077882 */ /* 0x000fe20000000000 */
[----:B------:R-:W-:Y:S02]  /*0560*/  ULEA UR8, UR37, UR8, 0x18 ;  /* 0x0000000825087291 */ /* 0x000fe4000f8ec0ff */
[----:B------:R-:W-:-:S04]  /*0570*/  UIADD3 UR12, UPT, UPT, -UR7, 0x100000, URZ ;  /* 0x00100000070c7890 */ /* 0x000fc8000fffe1ff */
[----:B------:R-:W-:Y:S02]  /*0580*/  USHF.L.U32 UR13, UR12, 0xb, URZ ;  /* 0x0000000b0c0d7899 */ /* 0x000fe400080006ff */
[----:B------:R-:W-:Y:S01]  /*0590*/  USHF.L.U32 UR12, UR12, 0x1, URZ ;  /* 0x000000010c0c7899 */ /* 0x000fe200080006ff */
[----:B------:R-:W-:Y:S01]  /*05a0*/  ELECT P1, URZ, PT ;  /* 0x0000000000ff782f */ /* 0x000fe20003820000 */
[----:B------:R-:W3:Y:S10]  /*05b0*/  FENCE.VIEW.ASYNC.S ;  /* 0x00000000000073c6 */ /* 0x000ef40000000000 */
[----:B---3--:R3:W4:Y:S01]  /*05c0*/  SYNCS.EXCH.64 URZ, [UR8], UR12 ;  /* 0x0000000c08ff75b2 */ /* 0x0087220008000100 */
[----:B------:R3:W1:Y:S01]  /*05d0*/  SYNCS.EXCH.64 URZ, [UR8+0x40], UR12 ;  /* 0x0000400c08ff75b2 */ /* 0x0006620008000100 */
        /* <DEDUP_REMOVED lines=13> */
[----:B------:R3:W1:Y:S02]  /*06b0*/  SYNCS.EXCH.64 URZ, [UR8+0x78], UR12 ;  /* 0x0000780c08ff75b2 */ /* 0x0006640008000100 */
[----:B---3--:R-:W-:Y:S01]  /*06c0*/  NOP ;  /* 0x0000000000007918 */ /* 0x008fe20000000000 */
.L_x_9:
[----:B------:R-:W3:Y:S01]  /*06d0*/  SHFL.IDX PT, R0, R156, RZ, 0x1f ;  /* 0x00001fff9c007589 */ /* 0x000ee200000e0000 */
[----:B------:R-:W-:Y:S01]  /*06e0*/  NOP ;  /* 0x0000000000007918 */ /* 0x000fe20000000000 */
[----:B---3--:R-:W-:-:S13]  /*06f0*/  ISETP.NE.AND P1, PT, R0, 0x1, PT ;  /* 0x000000010000780c */ /* 0x008fda0003f25270 */
[----:B------:R-:W-:Y:S05]  /*0700*/  @P1 BRA `(.L_x_10) ;  /* 0x0000000000541947 */ /* 0x000fea0003800000 */
[----:B------:R-:W-:Y:S01]  /*0710*/  UMOV UR9, 0x400 ;  /* 0x0000040000097882 */ /* 0x000fe20000000000 */
[----:B------:R-:W-:Y:S01]  /*0720*/  UMOV UR8, 0x20 ;  /* 0x0000002000087882 */ /* 0x000fe20000000000 */
[----:B------:R-:W-:Y:S01]  /*0730*/  UMOV UR7, 0x80 ;  /* 0x0000008000077882 */ /* 0x000fe20000000000 */
[----:B------:R-:W-:Y:S02]  /*0740*/  ULEA UR9, UR37, UR9, 0x18 ;  /* 0x0000000925097291 */ /* 0x000fe4000f8ec0ff */
[----:B------:R-:W-:-:S04]  /*0750*/  UIADD3 UR12, UPT, UPT, -UR8, 0x100000, URZ ;  /* 0x00100000080c7890 */ /* 0x000fc8000fffe1ff */
[----:B------:R-:W-:Y:S02]  /*0760*/  USHF.L.U32 UR13, UR12, 0xb, URZ ;  /* 0x0000000b0c0d7899 */ /* 0x000fe400080006ff */
[----:B------:R-:W-:Y:S02]  /*0770*/  USHF.L.U32 UR12, UR12, 0x1, URZ ;  /* 0x000000010c0c7899 */ /* 0x000fe400080006ff */
[----:B------:R-:W-:-:S04]  /*0780*/  UIADD3 UR14, UPT, UPT, -UR7, 0x100000, URZ ;  /* 0x00100000070e7890 */ /* 0x000fc8000fffe1ff */
[----:B------:R-:W-:Y:S02]  /*0790*/  USHF.L.U32 UR15, UR14, 0xb, URZ ;  /* 0x0000000b0e0f7899 */ /* 0x000fe400080006ff */
[----:B------:R-:W-:Y:S01]  /*07a0*/  USHF.L.U32 UR14, UR14, 0x1, URZ ;  /* 0x000000010e0e7899 */ /* 0x000fe200080006ff */
[----:B------:R-:W-:Y:S01]  /*07b0*/  ELECT P1, URZ, PT ;  /* 0x0000000000ff782f */ /* 0x000fe20003820000 */
[----:B------:R-:W3:Y:S02]  /*07c0*/  FENCE.VIEW.ASYNC.S ;  /* 0x00000000000073c6 */ /* 0x000ee40000000000 */
[----:B---3--:R3:W1:Y:S08]  /*07d0*/  SYNCS.EXCH.64 URZ, [UR9+0x80], UR12 ;  /* 0x0000800c09ff75b2 */ /* 0x0086700008000100 */
[----:B------:R3:W1:Y:S01]  /*07e0*/  SYNCS.EXCH.64 URZ, [UR9+0xa0], UR14 ;  /* 0x0000a00e09ff75b2 */ /* 0x0006620008000100 */
[----:B------:R3:W1:Y:S01]  /*07f0*/  SYNCS.EXCH.64 URZ, [UR9+0x88], UR12 ;  /* 0x0000880c09ff75b2 */ /* 0x0006620008000100 */
[----:B------:R3:W1:Y:S01]  /*0800*/  SYNCS.EXCH.64 URZ, [UR9+0xa8], UR14 ;  /* 0x0000a80e09ff75b2 */ /* 0x0006620008000100 */
[----:B------:R3:W1:Y:S01]  /*0810*/  SYNCS.EXCH.64 URZ, [UR9+0x90], UR12 ;  /* 0x0000900c09ff75b2 */ /* 0x0006620008000100 */
[----:B------:R3:W1:Y:S01]  /*0820*/  SYNCS.EXCH.64 URZ, [UR9+0xb0], UR14 ;  /* 0x0000b00e09ff75b2 */ /* 0x0006620008000100 */
[----:B------:R3:W1:Y:S01]  /*0830*/  SYNCS.EXCH.64 URZ, [UR9+0x98], UR12 ;  /* 0x0000980c09ff75b2 */ /* 0x0006620008000100 */
[----:B------:R3:W1:Y:S01]  /*0840*/  SYNCS.EXCH.64 URZ, [UR9+0xb8], UR14 ;  /* 0x0000b80e09ff75b2 */ /* 0x0006620008000100 */
[----:B------:R-:W-:Y:S01]  /*0850*/  NOP ;  /* 0x0000000000007918 */ /* 0x000fe20000000000 */
.L_x_10:
[----:B------:R-:W2:Y:S01]  /*0860*/  SHFL.IDX PT, R0, R156, RZ, 0x1f ;  /* 0x00001fff9c007589 */ /* 0x000ea200000e0000 */
[----:B------:R-:W-:Y:S01]  /*0870*/  NOP ;  /* 0x0000000000007918 */ /* 0x000fe20000000000 */
[----:B--2---:R-:W-:-:S13]  /*0880*/  ISETP.NE.AND P1, PT, R0, 0x3, PT ;  /* 0x000000030000780c */ /* 0x004fda0003f25270 */
[----:B------:R-:W-:Y:S05]  /*0890*/  @P1 BRA `(.L_x_11) ;  /* 0x00000000002c1947 */ /* 0x000fea0003800000 */
[----:B------:R-:W-:Y:S01]  /*08a0*/  UMOV UR8, 0x400 ;  /* 0x0000040000087882 */ /* 0x000fe20000000000 */
[----:B------:R-:W-:Y:S01]  /*08b0*/  UMOV UR7, 0x20 ;  /* 0x0000002000077882 */ /* 0x000fe20000000000 */
[----:B------:R-:W-:Y:S02]  /*08c0*/  ULEA UR8, UR37, UR8, 0x18 ;  /* 0x0000000825087291 */ /* 0x000fe4000f8ec0ff */
[----:B---3--:R-:W-:-:S04]  /*08d0*/  UIADD3 UR12, UPT, UPT, -UR7, 0x100000, URZ ;  /* 0x00100000070c7890 */ /* 0x008fc8000fffe1ff */
[----:B------:R-:W-:Y:S02]  /*08e0*/  USHF.L.U32 UR13, UR12, 0xb, URZ ;  /* 0x0000000b0c0d7899 */ /* 0x000fe400080006ff */
[----:B------:R-:W-:Y:S01]  /*08f0*/  USHF.L.U32 UR12, UR12, 0x1, URZ ;  /* 0x000000010c0c7899 */ /* 0x000fe200080006ff */
[----:B------:R-:W-:Y:S01]  /*0900*/  ELECT P1, URZ, PT ;  /* 0x0000000000ff782f */ /* 0x000fe20003820000 */
[----:B------:R-:W2:Y:S10]  /*0910*/  FENCE.VIEW.ASYNC.S ;  /* 0x00000000000073c6 */ /* 0x000eb40000000000 */
[----:B--2---:R2:W3:Y:S01]  /*0920*/  SYNCS.EXCH.64 URZ, [UR8+0xc0], UR12 ;  /* 0x0000c00c08ff75b2 */ /* 0x0044e20008000100 */
[----:B------:R2:W1:Y:S01]  /*0930*/  SYNCS.EXCH.64 URZ, [UR8+0xc8], UR12 ;  /* 0x0000c80c08ff75b2 */ /* 0x0004620008000100 */
[----:B------:R-:W-:Y:S01]  /*0940*/  NOP ;  /* 0x0000000000007918 */ /* 0x000fe20000000000 */
.L_x_11:
[----:B------:R-:W4:Y:S01]  /*0950*/  SHFL.IDX PT, R0, R156, RZ, 0x1f ;  /* 0x00001fff9c007589 */ /* 0x000f2200000e0000 */
[----:B------:R-:W-:Y:S01]  /*0960*/  NOP ;  /* 0x0000000000007918 */ /* 0x000fe20000000000 */
[----:B----4-:R-:W-:-:S13]  /*0970*/  ISETP.NE.AND P1, PT, R0, 0x4, PT ;  /* 0x000000040000780c */ /* 0x010fda0003f25270 */
[----:B------:R-:W-:Y:S05]  /*0980*/  @P1 BRA `(.L_x_12) ;  /* 0x0000000000481947 */ /* 0x000fea0003800000 */
[----:B---3--:R-:W-:Y:S01]  /*0990*/  UMOV UR9, 0x1a0 ;  /* 0x000001a000097882 */ /* 0x008fe20000000000 */
[----:B--2---:R-:W-:Y:S01]  /*09a0*/  UMOV UR8, 0x400 ;  /* 0x0000040000087882 */ /* 0x004fe20000000000 */
[----:B------:R-:W-:Y:S01]  /*09b0*/  USEL UR9, UR9, 0x1e0, UP5 ;  /* 0x000001e009097887 */ /* 0x000fe2000a800000 */
        /* <DEDUP_REMOVED lines=9> */
[----:B------:R-:W2:Y:S02]  /*0a50*/  FENCE.VIEW.ASYNC.S ;  /* 0x00000000000073c6 */ /* 0x000ea40000000000 */
[----:B--2---:R4:W2:Y:S08]  /*0a60*/  SYNCS.EXCH.64 URZ, [UR8+0xd0], UR12 ;  /* 0x0000d00c08ff75b2 */ /* 0x0048b00008000100 */
[----:B------:R4:W3:Y:S01]  /*0a70*/  SYNCS.EXCH.64 URZ, [UR8+0xe0], UR14 ;  /* 0x0000e00e08ff75b2 */ /* 0x0008e20008000100 */
[----:B------:R4:W1:Y:S01]  /*0a80*/  SYNCS.EXCH.64 URZ, [UR8+0xd8], UR12 ;  /* 0x0000d80c08ff75b2 */ /* 0x0008620008000100 */
[----:B------:R4:W1:Y:S02]  /*0a90*/  SYNCS.EXCH.64 URZ, [UR8+0xe8], UR14 ;  /* 0x0000e80e08ff75b2 */ /* 0x0008640008000100 */
[----:B----4-:R-:W-:Y:S01]  /*0aa0*/  NOP ;  /* 0x0000000000007918 */ /* 0x010fe20000000000 */
.L_x_12:
[----:B------:R-:W4:Y:S01]  /*0ab0*/  SHFL.IDX PT, R0, R156, RZ, 0x1f ;  /* 0x00001fff9c007589 */ /* 0x000f2200000e0000 */
[----:B------:R-:W-:Y:S01]  /*0ac0*/  NOP ;  /* 0x0000000000007918 */ /* 0x000fe20000000000 */
[----:B----4-:R-:W-:-:S13]  /*0ad0*/  ISETP.NE.AND P1, PT, R0, 0x5, PT ;  /* 0x000000050000780c */ /* 0x010fda0003f25270 */
[----:B------:R-:W-:Y:S05]  /*0ae0*/  @P1 BRA `(.L_x_13) ;  /* 0x0000000000541947 */ /* 0x000fea0003800000 */
[----:B---3--:R-:W-:Y:S01]  /*0af0*/  UMOV UR9, 0x400 ;  /* 0x0000040000097882 */ /* 0x008fe20000000000 */
[----:B--2---:R-:W-:Y:S01]  /*0b00*/  UMOV UR8, 0x1 ;  /* 0x0000000100087882 */ /* 0x004fe20000000000 */
        /* <DEDUP_REMOVED lines=13> */
[----:B------:R4:W1:Y:S01]  /*0be0*/  SYNCS.EXCH.64 URZ, [UR9+0x118], UR14 ;  /* 0x0001180e09ff75b2 */ /* 0x0008620008000100 */
[----:B------:R4:W1:Y:S01]  /*0bf0*/  SYNCS.EXCH.64 URZ, [UR9+0x100], UR12 ;  /* 0x0001000c09ff75b2 */ /* 0x0008620008000100 */
[----:B------:R4:W1:Y:S01]  /*0c00*/  SYNCS.EXCH.64 URZ, [UR9+0x120], UR14 ;  /* 0x0001200e09ff75b2 */ /* 0x0008620008000100 */
[----:B------:R4:W1:Y:S01]  /*0c10*/  SYNCS.EXCH.64 URZ, [UR9+0x108], UR12 ;  /* 0x0001080c09ff75b2 */ /* 0x0008620008000100 */
[----:B------:R4:W1:Y:S02]  /*0c20*/  SYNCS.EXCH.64 URZ, [UR9+0x128], UR14 ;  /* 0x0001280e09ff75b2 */ /* 0x0008640008000100 */
[----:B----4-:R-:W-:Y:S01]  /*0c30*/  NOP ;  /* 0x0000000000007918 */ /* 0x010fe20000000000 */
.L_x_13:
[----:B------:R-:W4:Y:S01]  /*0c40*/  SHFL.IDX PT, R0, R156, RZ, 0x1f ;  /* 0x00001fff9c007589 */ /* 0x000f2200000e0000 */
[----:B------:R-:W-:Y:S01]  /*0c50*/  ISETP.NE.OR P0, PT, RZ, UR10, !P0 ;  /* 0x0000000aff007c0c */ /* 0x000fe2000c705670 */
[----:B------:R-:W-:Y:S01]  /*0c60*/  NOP ;  /* 0x0000000000007918 */ /* 0x000fe20000000000 */
[----:B----4-:R-:W-:-:S13]  /*0c70*/  ISETP.NE.AND P1, PT, R0, 0x3, PT ;  /* 0x000000030000780c */ /* 0x010fda0003f25270 */
[----:B------:R-:W-:Y:S05]  /*0c80*/  @P1 BRA `(.L_x_14) ;  /* 0x0000000000341947 */ /* 0x000fea0003800000 */
[----:B--2---:R-:W-:Y:S01]  /*0c90*/  UMOV UR8, 0x400 ;  /* 0x0000040000087882 */ /* 0x004fe20000000000 */
[----:B------:R-:W-:Y:S01]  /*0ca0*/  UMOV UR7, 0x20 ;  /* 0x0000002000077882 */ /* 0x000fe20000000000 */
[----:B------:R-:W-:Y:S02]  /*0cb0*/  ULEA UR8, UR37, UR8, 0x18 ;  /* 0x0000000825087291 */ /* 0x000fe4000f8ec0ff */
[----:B---3--:R-:W-:-:S04]  /*0cc0*/  UIADD3 UR12, UPT, UPT, -UR7, 0x100000, URZ ;  /* 0x00100000070c7890 */ /* 0x008fc8000fffe1ff */
[----:B------:R-:W-:Y:S02]  /*0cd0*/  USHF.L.U32 UR13, UR12, 0xb, URZ ;  /* 0x0000000b0c0d7899 */ /* 0x000fe400080006ff */
[----:B------:R-:W-:Y:S01]  /*0ce0*/  USHF.L.U32 UR12, UR12, 0x1, URZ ;  /* 0x000000010c0c7899 */ /* 0x000fe200080006ff */
[----:B------:R-:W-:Y:S01]  /*0cf0*/  ELECT P1, URZ, PT ;  /* 0x0000000000ff782f */ /* 0x000fe20003820000 */
[----:B------:R-:W2:Y:S10]  /*0d00*/  FENCE.VIEW.ASYNC.S ;  /* 0x00000000000073c6 */ /* 0x000eb40000000000 */
[----:B--2---:R4:W2:Y:S01]  /*0d10*/  SYNCS.EXCH.64 URZ, [UR8+0x130], UR12 ;  /* 0x0001300c08ff75b2 */ /* 0x0048a20008000100 */
[----:B------:R4:W3:Y:S01]  /*0d20*/  SYNCS.EXCH.64 URZ, [UR8+0x140], UR12 ;  /* 0x0001400c08ff75b2 */ /* 0x0008e20008000100 */
[----:B------:R4:W1:Y:S01]  /*0d30*/  SYNCS.EXCH.64 URZ, [UR8+0x138], UR12 ;  /* 0x0001380c08ff75b2 */ /* 0x0008620008000100 */
[----:B------:R4:W1:Y:S02]  /*0d40*/  SYNCS.EXCH.64 URZ, [UR8+0x148], UR12 ;  /* 0x0001480c08ff75b2 */ /* 0x0008640008000100 */
[----:B----4-:R-:W-:Y:S01]  /*0d50*/  NOP ;  /* 0x0000000000007918 */ /* 0x010fe20000000000 */
.L_x_14:
[----:B------:R-:W-:Y:S01]  /*0d60*/  VOTEU.ALL UP1, P0 ;  /* 0x0000000000ff7886 */ /* 0x000fe20000020000 */
[----:B--2---:R-:W2:Y:S01]  /*0d70*/  LDCU UR8, c[0x0][0x36c] ;  /* 0x00006d80ff0877ac */ /* 0x004ea20008000800 */
[----:B------:R-:W-:Y:S01]  /*0d80*/  NOP ;  /* 0x0000000000007918 */ /* 0x000fe20000000000 */
[----:B------:R-:W-:Y:S01]  /*0d90*/  LOP3.LUT R10, R153, 0x1f, RZ, 0xc0, !PT ;  /* 0x0000001f990a7812 */ /* 0x000fe200078ec0ff */
[----:B---3--:R-:W-:Y:S01]  /*0da0*/  UMOV UR12, 0x20 ;  /* 0x00000020000c7882 */ /* 0x008fe20000000000 */
[----:B------:R-:W-:Y:S01]  /*0db0*/  @!UP1 UMOV UR7, 0x400 ;  /* 0x0000040000079882 */ /* 0x000fe20000000000 */
[----:B------:R-:W-:-:S04]  /*0dc0*/  @!UP1 UIADD3 UR12, UPT, UPT, -UR12, 0x100000, URZ ;  /* 0x001000000c0c9890 */ /* 0x000fc8000fffe1ff */
[----:B------:R-:W-:Y:S02]  /*0dd0*/  @!UP1 USHF.L.U32 UR13, UR12, 0xb, URZ ;  /* 0x0000000b0c0d9899 */ /* 0x000fe400080006ff */
[----:B------:R-:W-:Y:S02]  /*0de0*/  @!UP1 USHF.L.U32 UR12, UR12, 0x1, URZ ;  /* 0x000000010c0c9899 */ /* 0x000fe400080006ff */
[----:B------:R-:W-:Y:S01]  /*0df0*/  @!UP1 ULEA UR7, UR37, UR7, 0x18 ;  /* 0x0000000725079291 */ /* 0x000fe2000f8ec0ff */
[----:B------:R-:W-:Y:S01]  /*0e00*/  VOTEU.ALL UP1, P0 ;  /* 0x0000000000ff7886 */ /* 0x000fe20000020000 */
[----:B------:R-:W-:Y:S01]  /*0e10*/  UISETP.NE.AND UP4, UPT, UR10, URZ, UPT ;  /* 0x000000ff0a00728c */ /* 0x000fe2000bf85270 */
[----:B------:R-:W3:Y:S09]  /*0e20*/  FENCE.VIEW.ASYNC.S ;  /* 0x00000000000073c6 */ /* 0x000ef20000000000 */
[----:B---3--:R3:W4:Y:S01]  /*0e30*/  @!UP1 SYNCS.EXCH.64 URZ, [UR7+0x150], UR12 ;  /* 0x0001500c07ff95b2 */ /* 0x0087220008000100 */
[----:B--2---:R-:W-:-:S09]  /*0e40*/  UISETP.EQ.U32.AND UP1, UPT, UR8, 0x1, UPT ;  /* 0x000000010800788c */ /* 0x004fd2000bf22070 */
[----:B------:R-:W-:Y:S05]  /*0e50*/  BRA.U !UP1, `(.L_x_15) ;  /* 0x0000000109087547 */ /* 0x000fea000b800000 */
[----:B-1--4-:R-:W-:Y:S01]  /*0e60*/  UCGABAR_ARV ;  /* 0x00000000000079c7 */ /* 0x012fe20008000000 */
[----:B------:R-:W-:Y:S05]  /*0e70*/  BRA `(.L_x_16) ;  /* 0x0000000000047947 */ /* 0x000fea0003800000 */
.L_x_15:
[----:B-1--4-:R-:W-:Y:S01]  /*0e80*/  NOP ;  /* 0x0000000000007918 */ /* 0x012fe20000000000 */
.L_x_16:
[----:B------:R-:W1:Y:S01]  /*0e90*/  S2R R23, SR_CTAID.Y ;  /* 0x0000000000177919 */ /* 0x000e620000002600 */
[----:B------:R-:W-:-:S05]  /*0ea0*/  CS2R.32 R132, SR_CgaSize ;  /* 0x0000000000847805 */ /* 0x000fca0000008a00 */
[----:B------:R-:W-:-:S05]  /*0eb0*/  IMAD R132, R132, -0xa0, RZ ;  /* 0xffffff6084847824 */ /* 0x000fca00078e02ff */
[----:B---3--:R-:W-:-:S14]  /*0ec0*/  R2UR UR7, R132 ;  /* 0x00000000840772ca */ /* 0x008fdc00000e0000 */
[----:B------:R-:W2:Y:S01]  /*0ed0*/  LDCU UR7, c[0x0][UR7+0x2b4] ;  /* 0x00005680070777ac */ /* 0x000ea20008000800 */
[----:B------:R-:W-:-:S05]  /*0ee0*/  CS2R.32 R0, SR_CgaSize ;  /* 0x0000000000007805 */ /* 0x000fca0000008a00 */
[----:B------:R-:W-:-:S06]  /*0ef0*/  IMAD R0, R0, -0xa0, RZ ;  /* 0xffffff6000007824 */ /* 0x000fcc00078e02ff */
[----:B------:R-:W3:Y:S01]  /*0f00*/  LDC R0, c[0x0][R0+0x2a4] ;  /* 0x0000a90000007b82 */ /* 0x000ee20000000800 */
[----:B------:R-:W-:Y:S01]  /*0f10*/  PRMT R8, RZ, 0x7610, R8 ;  /* 0x00007610ff087816 */ /* 0x000fe20000000008 */
[----:B------:R-:W4:Y:S01]  /*0f20*/  S2R R9, SR_CTAID.X ;  /* 0x0000000000097919 */ /* 0x000f220000002500 */
[----:B------:R-:W-:-:S05]  /*0f30*/  CS2R.32 R132, SR_CgaSize ;  /* 0x0000000000847805 */ /* 0x000fca0000008a00 */
[----:B------:R-:W-:-:S05]  /*0f40*/  IMAD R132, R132, -0xa0, RZ ;  /* 0xffffff6084847824 */ /* 0x000fca00078e02ff */
[----:B------:R-:W-:-:S14]  /*0f50*/  R2UR UR8, R132 ;  /* 0x00000000840872ca */ /* 0x000fdc00000e0000 */
[----:B------:R-:W3:Y:S01]  /*0f60*/  LDCU UR8, c[0x0][UR8+0x2b0] ;  /* 0x00005600080877ac */ /* 0x000ee20008000800 */
[----:B------:R-:W-:Y:S01]  /*0f70*/  UISETP.NE.AND UP2, UPT, UR10, 0x2, UPT ;  /* 0x000000020a00788c */ /* 0x000fe2000bf45270 */
[----:B------:R-:W2:Y:S01]  /*0f80*/  LDC R11, c[0x0][0xb24] ;  /* 0x0002c900ff0b7b82 */ /* 0x000ea20000000800 */
[----:B------:R-:W-:-:S05]  /*0f90*/  CS2R.32 R2, SR_CgaSize ;  /* 0x0000000000027805 */ /* 0x000fca0000008a00 */
[----:B------:R-:W-:-:S06]  /*0fa0*/  IMAD R2, R2, -0xa0, RZ ;  /* 0xffffff6002027824 */ /* 0x000fcc00078e02ff */
[----:B------:R-:W3:Y:S08]  /*0fb0*/  LDC R2, c[0x0][R2+0x2a0] ;  /* 0x0000a80002027b82 */ /* 0x000ef00000000800 */
[----:B------:R-:W3:Y:S01]  /*0fc0*/  LDC R65, c[0x0][0xb24] ;  /* 0x0002c900ff417b82 */ /* 0x000ee20000000800 */
[----:B-1----:R-:W-:-:S07]  /*0fd0*/  I2FP.F32.U32 R115, R23 ;  /* 0x0000001700737245 */ /* 0x002fce0000201000 */
[----:B------:R-:W1:Y:S01]  /*0fe0*/  S2UR UR36, SR_CTAID.Z ;  /* 0x00000000002479c3 */ /* 0x000e620000002700 */
[----:B--2---:R-:W-:Y:S01]  /*0ff0*/  ISETP.GE.AND P0, PT, R11, 0x1, PT ;  /* 0x000000010b00780c */ /* 0x004fe20003f06270 */
[----:B----4-:R-:W-:Y:S01]  /*1000*/  IMAD.MOV.U32 R22, RZ, RZ, R9 ;  /* 0x000000ffff167224 */ /* 0x010fe200078e0009 */
[----:B------:R-:W-:Y:S01]  /*1010*/  I2FP.F32.U32 R132, R9 ;  /* 0x0000000900847245 */ /* 0x000fe20000201000 */
[----:B------:R-:W-:Y:S01]  /*1020*/  FMUL R115, R115, UR7 ;  /* 0x0000000773737c20 */ /* 0x000fe20008400000 */
[----:B------:R-:W2:Y:S03]  /*1030*/  LDCU UR7, c[0x0][0xb30] ;  /* 0x00016600ff0777ac */ /* 0x000ea60008000800 */
[----:B---3--:R-:W-:Y:S02]  /*1040*/  FMUL R132, R132, UR8 ;  /* 0x0000000884847c20 */ /* 0x008fe40008400000 */
[----:B------:R-:W3:Y:S08]  /*1050*/  F2I.U32.TRUNC.NTZ R115, R115 ;  /* 0x0000007300737305 */ /* 0x000ef0000020f000 */
[----:B------:R-:W4:Y:S01]  /*1060*/  F2I.U32.TRUNC.NTZ R132, R132 ;  /* 0x0000008400847305 */ /* 0x000f22000020f000 */
[----:B--2---:R-:W-:Y:S01]  /*1070*/  UISETP.NE.AND UP3, UPT, UR7, 0x1, UPT ;  /* 0x000000010700788c */ /* 0x004fe2000bf65270 */
[----:B---3--:R-:W-:-:S05]  /*1080*/  IADD3 R115, PT, PT, -R115, RZ, RZ ;  /* 0x000000ff73737210 */ /* 0x008fca0007ffe1ff */
[----:B------:R-:W-:Y:S01]  /*1090*/  IMAD R115, R0, R115, R23 ;  /* 0x0000007300737224 */ /* 0x000fe200078e0217 */
[----:B------:R-:W-:Y:S01]  /*10a0*/  PRMT R0, RZ, 0x7610, R0 ;  /* 0x00007610ff007816 */ /* 0x000fe20000000000 */
[----:B----4-:R-:W-:-:S04]  /*10b0*/  IMAD.MOV R132, RZ, RZ, -R132 ;  /* 0x000000ffff847224 */ /* 0x010fc800078e0a84 */
[----:B------:R-:W-:Y:S01]  /*10c0*/  IMAD R132, R2, R132, R9 ;  /* 0x0000008402847224 */ /* 0x000fe200078e0209 */
[----:B-1----:R-:W-:Y:S06]  /*10d0*/  BRA.U UP4, `(.L_x_17) ;  /* 0x0000000104247547 */ /* 0x002fec000b800000 */
[----:B------:R-:W-:Y:S01]  /*10e0*/  ISETP.NE.AND P1, PT, R115, RZ, PT ;  /* 0x000000ff7300720c */ /* 0x000fe20003f25270 */
[----:B------:R-:W-:Y:S01]  /*10f0*/  IMAD.MOV.U32 R0, RZ, RZ, 0x3 ;  /* 0x00000003ff007424 */ /* 0x000fe200078e00ff */
[C---:B------:R-:W-:Y:S02]  /*1100*/  LOP3.LUT R2, R132.reuse, 0xfffffffe, RZ, 0xc0, !PT ;  /* 0xfffffffe84027812 */ /* 0x040fe400078ec0ff */
[----:B------:R-:W-:Y:S02]  /*1110*/  ISETP.LT.U32.OR P1, PT, R132, 0x2, !P1 ;  /* 0x000000028400780c */ /* 0x000fe40004f21470 */
[----:B------:R-:W-:Y:S02]  /*1120*/  SHF.L.U32 R0, R0, R2, RZ ;  /* 0x0000000200007219 */ /* 0x000fe400000006ff */
[----:B------:R-:W-:Y:S02]  /*1130*/  SEL R4, RZ, 0x1, !P1 ;  /* 0x00000001ff047807 */ /* 0x000fe40004800000 */
[----:B------:R-:W-:-:S05]  /*1140*/  SEL R3, RZ, 0x2, !P1 ;  /* 0x00000002ff037807 */ /* 0x000fca0004800000 */
[----:B------:R-:W-:-:S05]  /*1150*/  IMAD.IADD R3, R4, 0x1, R3 ;  /* 0x0000000104037824 */ /* 0x000fca00078e0203 */
[----:B------:R-:W-:Y:S02]  /*1160*/  PRMT R8, R3, 0x7610, R8 ;  /* 0x0000761003087816 */ /* 0x000fe40000000008 */
.L_x_17:
[----:B------:R-:W-:Y:S05]  /*1170*/  @!P0 BRA `(.L_x_18) ;  /* 0x0000000000b88947 */ /* 0x000fea0003800000 */
[----:B------:R-:W1:Y:S01]  /*1180*/  LDC.64 R4, c[0x0][0xb18] ;  /* 0x0002c600ff047b82 */ /* 0x000e620000000a00 */
[----:B------:R-:W-:-:S07]  /*1190*/  ISETP.NE.AND P0, PT, R11, 0x1, PT ;  /* 0x000000010b00780c */ /* 0x000fce0003f05270 */
[----:B------:R-:W2:Y:S08]  /*11a0*/  LDC R22, c[0x0][0xb0c] ;  /* 0x0002c300ff167b82 */ /* 0x000eb00000000800 */
[----:B------:R-:W3:Y:S08]  /*11b0*/  LDC R14, c[0x0][0x370] ;  /* 0x0000dc00ff0e7b82 */ /* 0x000ef00000000800 */
[----:B------:R-:W4:Y:S01]  /*11c0*/  LDC R13, c[0x0][0x374] ;  /* 0x0000dd00ff0d7b82 */ /* 0x000f220000000800 */
[----:B-1----:R-:W-:-:S07]  /*11d0*/  ISETP.NE.AND P1, PT, R4, 0x1, PT ;  /* 0x000000010400780c */ /* 0x002fce0003f25270 */
[----:B------:R-:W3:Y:S01]  /*11e0*/  LDC.64 R6, c[0x0][0xb10] ;  /* 0x0002c400ff067b82 */ /* 0x000ee20000000a00 */
[----:B--2---:R-:W-:-:S07]  /*11f0*/  ISETP.NE.AND P2, PT, R22, 0x1, PT ;  /* 0x000000011600780c */ /* 0x004fce0003f45270 */
[----:B------:R-:W1:Y:S08]  /*1200*/  LDC R12, c[0x0][0xb20] ;  /* 0x0002c800ff0c7b82 */ /* 0x000e700000000800 */
[----:B------:R-:W2:Y:S01]  /*1210*/  LDC.64 R2, c[0x0][0xb28] ;  /* 0x0002ca00ff027b82 */ /* 0x000ea20000000a00 */
[----:B----4-:R-:W-:-:S04]  /*1220*/  IMAD.HI.U32 R15, R13, R5, RZ ;  /* 0x000000050d0f7227 */ /* 0x010fc800078e00ff */
[----:B------:R-:W-:-:S04]  /*1230*/  IMAD.HI.U32 R5, R23, R5, RZ ;  /* 0x0000000517057227 */ /* 0x000fc800078e00ff */
[----:B---3--:R-:W-:-:S05]  /*1240*/  IMAD.HI.U32 R16, R14, R6, RZ ;  /* 0x000000060e107227 */ /* 0x008fca00078e00ff */
[-C--:B------:R-:W-:Y:S01]  /*1250*/  @P2 SHF.R.U32.HI R14, RZ, R7.reuse, R16 ;  /* 0x00000007ff0e2219 */ /* 0x080fe20000011610 */
[----:B------:R-:W-:Y:S01]  /*1260*/  IMAD.HI.U32 R16, R9, R6, RZ ;  /* 0x0000000609107227 */ /* 0x000fe200078e00ff */
[-C--:B-1----:R-:W-:Y:S02]  /*1270*/  @P1 SHF.R.U32.HI R13, RZ, R12.reuse, R15 ;  /* 0x0000000cff0d1219 */ /* 0x082fe4000001160f */
[----:B------:R-:W-:Y:S02]  /*1280*/  SHF.R.U32.HI R5, RZ, R12, R5 ;  /* 0x0000000cff057219 */ /* 0x000fe40000011605 */
[----:B------:R-:W-:Y:S02]  /*1290*/  SHF.R.U32.HI R16, RZ, R7, R16 ;  /* 0x00000007ff107219 */ /* 0x000fe40000011610 */
[----:B------:R-:W-:Y:S01]  /*12a0*/  SEL R5, R23, R5, !P1 ;  /* 0x0000000517057207 */ /* 0x000fe20004800000 */
[----:B--2---:R-:W-:Y:S01]  /*12b0*/  IMAD.HI.U32 R15, R13, R2, RZ ;  /* 0x000000020d0f7227 */ /* 0x004fe200078e00ff */
[----:B------:R-:W-:-:S03]  /*12c0*/  SEL R16, R9, R16, !P2 ;  /* 0x0000001009107207 */ /* 0x000fc60005000000 */
[----:B------:R-:W-:Y:S01]  /*12d0*/  IMAD.HI.U32 R6, R14, R2, RZ ;  /* 0x000000020e067227 */ /* 0x000fe200078e00ff */
[----:B------:R-:W-:-:S04]  /*12e0*/  @P0 SHF.R.U32.HI R13, RZ, R3, R15 ;  /* 0x00000003ff0d0219 */ /* 0x000fc8000001160f */
[----:B------:R-:W-:Y:S01]  /*12f0*/  @P0 SHF.R.U32.HI R14, RZ, R3, R6 ;  /* 0x00000003ff0e0219 */ /* 0x000fe20000011606 */
[----:B------:R-:W-:-:S04]  /*1300*/  IMAD R13, R13, R11, RZ ;  /* 0x0000000b0d0d7224 */ /* 0x000fc800078e02ff */
[----:B------:R-:W-:Y:S01]  /*1310*/  IMAD R6, R14, R11, RZ ;  /* 0x0000000b0e067224 */ /* 0x000fe200078e02ff */
[----:B------:R-:W-:-:S04]  /*1320*/  ISETP.GE.AND P1, PT, R5, R13, PT ;  /* 0x0000000d0500720c */ /* 0x000fc80003f26270 */
[----:B------:R-:W-:Y:S01]  /*1330*/  ISETP.GE.OR P1, PT, R16, R6, P1 ;  /* 0x000000061000720c */ /* 0x000fe20000f26670 */
[----:B------:R-:W-:-:S05]  /*1340*/  IMAD.HI.U32 R6, R5, R2, RZ ;  /* 0x0000000205067227 */ /* 0x000fca00078e00ff */
[----:B------:R-:W-:-:S04]  /*1350*/  SHF.R.U32.HI R6, RZ, R3, R6 ;  /* 0x00000003ff067219 */ /* 0x000fc80000011606 */
[----:B------:R-:W-:-:S03]  /*1360*/  SEL R6, R5, R6, !P0 ;  /* 0x0000000605067207 */ /* 0x000fc60004000000 */
[----:B------:R-:W-:Y:S01]  /*1370*/  @!P1 IMAD.HI.U32 R7, R16, R2, RZ ;  /* 0x0000000210079227 */ /* 0x000fe200078e00ff */
[----:B------:R-:W-:-:S04]  /*1380*/  IADD3 R2, PT, PT, -R6, RZ, RZ ;  /* 0x000000ff06027210 */ /* 0x000fc80007ffe1ff */
[----:B------:R-:W-:Y:S01]  /*1390*/  @!P1 SHF.R.U32.HI R3, RZ, R3, R7 ;  /* 0x00000003ff039219 */ /* 0x000fe20000011607 */
[----:B------:R-:W-:Y:S01]  /*13a0*/  IMAD R2, R11, R2, R5 ;  /* 0x000000020b027224 */ /* 0x000fe200078e0205 */
[----:B------:R-:W-:Y:S02]  /*13b0*/  IADD3 R7, PT, PT, -R5, RZ, RZ ;  /* 0x000000ff05077210 */ /* 0x000fe40007ffe1ff */
[----:B------:R-:W-:-:S03]  /*13c0*/  @!P1 SEL R3, R16, R3, !P0 ;  /* 0x0000000310039207 */ /* 0x000fc60004000000 */
[----:B------:R-:W-:Y:S02]  /*13d0*/  IMAD R7, R4, R7, R23 ;  /* 0x0000000704077224 */ /* 0x000fe400078e0217 */
[--C-:B------:R-:W-:Y:S02]  /*13e0*/  @!P1 IMAD.IADD R6, R6, 0x1, -R3.reuse ;  /* 0x0000000106069824 */ /* 0x100fe400078e0a03 */
[----:B------:R-:W-:Y:S01]  /*13f0*/  @!P1 IMAD R3, R2, R14, R3 ;  /* 0x0000000e02039224 */ /* 0x000fe200078e0203 */
[----:B------:R-:W-:Y:S01]  /*1400*/  IADD3 R2, PT, PT, -R16, RZ, RZ ;  /* 0x000000ff10027210 */ /* 0x000fe20007ffe1ff */
[----:B------:R-:W-:Y:S02]  /*1410*/  @!P1 IMAD R5, R6, R11, R16 ;  /* 0x0000000b06059224 */ /* 0x000fe400078e0210 */
[----:B------:R-:W-:Y:S02]  /*1420*/  @!P1 IMAD.MOV.U32 R16, RZ, RZ, R3 ;  /* 0x000000ffff109224 */ /* 0x000fe400078e0003 */
[----:B------:R-:W-:-:S02]  /*1430*/  IMAD R2, R22, R2, R9 ;  /* 0x0000000216027224 */ /* 0x000fc400078e0209 */
[----:B------:R-:W-:Y:S02]  /*1440*/  IMAD R23, R5, R4, R7 ;  /* 0x0000000405177224 */ /* 0x000fe400078e0207 */
[----:B------:R-:W-:Y:S02]  /*1450*/  IMAD R22, R16, R22, R2 ;  /* 0x0000001610167224 */ /* 0x000fe400078e0202 */
.L_x_18:
[----:B------:R-:W-:Y:S05]  /*1460*/  BRA.U UP3, `(.L_x_19) ;  /* 0x0000000103407547 */ /* 0x000fea000b800000 */
[----:B------:R-:W1:Y:S08]  /*1470*/  LDC.64 R4, c[0x0][0xb10] ;  /* 0x0002c400ff047b82 */ /* 0x000e700000000a00 */
[----:B------:R-:W2:Y:S08]  /*1480*/  LDC.64 R2, c[0x0][0xb18] ;  /* 0x0002c600ff027b82 */ /* 0x000eb00000000a00 */
[----:B------:R-:W3:Y:S08]  /*1490*/  LDC R6, c[0x0][0xb20] ;  /* 0x0002c800ff067b82 */ /* 0x000ef00000000800 */
[----:B------:R-:W4:Y:S01]  /*14a0*/  LDC R7, c[0x0][0xb0c] ;  /* 0x0002c300ff077b82 */ /* 0x000f220000000800 */
[----:B-1----:R-:W-:-:S05]  /*14b0*/  IMAD.HI.U32 R4, R22, R4, RZ ;  /* 0x0000000416047227 */ /* 0x002fca00078e00ff */
[----:B------:R-:W-:Y:S01]  /*14c0*/  SHF.R.U32.HI R4, RZ, R5, R4 ;  /* 0x00000005ff047219 */ /* 0x000fe20000011604 */
[----:B--2---:R-:W-:Y:S01]  /*14d0*/  IMAD.HI.U32 R3, R23, R3, RZ ;  /* 0x0000000317037227 */ /* 0x004fe200078e00ff */
[----:B------:R-:W-:-:S04]  /*14e0*/  ISETP.NE.AND P0, PT, R2, 0x1, PT ;  /* 0x000000010200780c */ /* 0x000fc80003f05270 */
[----:B---3--:R-:W-:-:S04]  /*14f0*/  SHF.R.U32.HI R3, RZ, R6, R3 ;  /* 0x00000006ff037219 */ /* 0x008fc80000011603 */
[----:B------:R-:W-:Y:S02]  /*1500*/  SEL R3, R23, R3, !P0 ;  /* 0x0000000317037207 */ /* 0x000fe40004000000 */
[----:B----4-:R-:W-:-:S04]  /*1510*/  ISETP.NE.AND P1, PT, R7, 0x1, PT ;  /* 0x000000010700780c */ /* 0x010fc80003f25270 */
[----:B------:R-:W-:-:S05]  /*1520*/  SEL R5, R22, R4, !P1 ;  /* 0x0000000416057207 */ /* 0x000fca0004800000 */
[----:B------:R-:W-:Y:S02]  /*1530*/  IMAD.IADD R4, R3, 0x1, -R5 ;  /* 0x0000000103047824 */ /* 0x000fe400078e0a05 */
[----:B------:R-:W-:Y:S02]  /*1540*/  IMAD.IADD R3, R5, 0x1, -R3 ;  /* 0x0000000105037824 */ /* 0x000fe400078e0a03 */
[----:B------:R-:W-:Y:S02]  /*1550*/  IMAD R22, R4, R7, R22 ;  /* 0x0000000704167224 */ /* 0x000fe400078e0216 */
[----:B------:R-:W-:Y:S02]  /*1560*/  IMAD R23, R3, R2, R23 ;  /* 0x0000000203177224 */ /* 0x000fe400078e0217 */
.L_x_19:
[----:B------:R-:W-:Y:S05]  /*1570*/  BRA.U !UP1, `(.L_x_20) ;  /* 0x00000001090c7547 */ /* 0x000fea000b800000 */
[----:B------:R-:W-:Y:S01]  /*1580*/  UCGABAR_WAIT ;  /* 0x0000000000007dc7 */ /* 0x000fe20008000000 */
[----:B------:R-:W-:Y:S01]  /*1590*/  CCTL.IVALL ;  /* 0x00000000ff00798f */ /* 0x000fe20002000000 */
[----:B------:R-:W-:Y:S05]  /*15a0*/  BRA `(.L_x_21) ;  /* 0x0000000000047947 */ /* 0x000fea0003800000 */
.L_x_20:
[----:B------:R-:W-:Y:S06]  /*15b0*/  BAR.SYNC.DEFER_BLOCKING 0x0 ;  /* 0x0000000000007b1d */ /* 0x000fec0000010000 */
.L_x_21:
[----:B------:R-:W-:Y:S05]  /*15c0*/  BRA.U UP2, `(.L_x_22) ;  /* 0x0000001502407547 */ /* 0x000fea000b800000 */
[----:B------:R-:W1:Y:S01]  /*15d0*/  LDCU UR4, c[0x0][0x38c] ;  /* 0x00007180ff0477ac */ /* 0x000e620008000800 */
[----:B------:R-:W2:Y:S01]  /*15e0*/  LDC R8, c[0x0][0x370] ;  /* 0x0000dc00ff087b82 */ /* 0x000ea20000000800 */
[C---:B------:R-:W-:Y:S02]  /*15f0*/  IMAD.SHL.U32 R17, R9.reuse, 0x40, RZ ;  /* 0x0000004009117824 */ /* 0x040fe400078e00ff */
[----:B------:R-:W-:Y:S01]  /*1600*/  HFMA2 R15, -RZ, RZ, 0, 5.9604644775390625e-08 ;  /* 0x00000001ff0f7431 */ /* 0x000fe200000001ff */
[----:B------:R-:W-:Y:S01]  /*1610*/  UISETP.NE.AND UP1, UPT, UR10, URZ, UPT ;  /* 0x000000ff0a00728c */ /* 0x000fe2000bf25270 */
[----:B------:R-:W-:Y:S01]  /*1620*/  ISETP.NE.AND P4, PT, R10, RZ, P5 ;  /* 0x000000ff0a00720c */ /* 0x000fe20002f85270 */
[----:B------:R-:W-:Y:S01]  /*1630*/  IMAD.SHL.U32 R16, R9, 0x80, RZ ;  /* 0x0000008009107824 */ /* 0x000fe200078e00ff */
[----:B------:R-:W-:Y:S01]  /*1640*/  CS2R R12, SRZ ;  /* 0x00000000000c7805 */ /* 0x000fe2000001ff00 */
[----:B------:R-:W-:Y:S01]  /*1650*/  IMAD.MOV.U32 R14, RZ, RZ, RZ ;  /* 0x000000ffff0e7224 */ /* 0x000fe200078e00ff */
[----:B------:R-:W3:Y:S01]  /*1660*/  LDC R0, c[0x0][0x374] ;  /* 0x0000dd00ff007b82 */ /* 0x000ee20000000800 */
[----:B------:R-:W-:Y:S01]  /*1670*/  MOV R11, 0x1 ;  /* 0x00000001000b7802 */ /* 0x000fe20000000f00 */
[----:B------:R-:W4:Y:S01]  /*1680*/  LDCU.64 UR14, c[0x0][0x348] ;  /* 0x00006900ff0e77ac */ /* 0x000f220008000a00 */
[----:B------:R-:W-:Y:S01]  /*1690*/  LOP3.LUT R17, R17, 0x40, RZ, 0xc0, !PT ;  /* 0x0000004011117812 */ /* 0x000fe200078ec0ff */
[----:B------:R-:W-:Y:S01]  /*16a0*/  USEL UR22, UR6, 0x2, UP1 ;  /* 0x0000000206167887 */ /* 0x000fe20008800000 */
[----:B------:R-:W-:Y:S01]  /*16b0*/  UMOV UR23, URZ ;  /* 0x000000ff00177c82 */ /* 0x000fe20008000000 */
[----:B-1----:R-:W-:-:S04]  /*16c0*/  UIADD3 UR5, UPT, UPT, UR4, 0x3f, URZ ;  /* 0x0000003f04057890 */ /* 0x002fc8000fffe0ff */
[----:B------:R-:W-:-:S04]  /*16d0*/  USHF.R.S32.HI UR7, URZ, 0x1f, UR5 ;  /* 0x0000001fff077899 */ /* 0x000fc80008011405 */
[----:B------:R-:W-:Y:S02]  /*16e0*/  ULEA.HI UR7, UR7, UR5, URZ, 0x6 ;  /* 0x0000000507077291 */ /* 0x000fe4000f8f30ff */
[----:B------:R-:W-:Y:S02]  /*16f0*/  UIADD3 UR5, UPT, UPT, UR4, -0x1, URZ ;  /* 0xffffffff04057890 */ /* 0x000fe4000fffe0ff */
[----:B------:R-:W-:Y:S02]  /*1700*/  USHF.R.S32.HI UR7, URZ, 0x6, UR7 ;  /* 0x00000006ff077899 */ /* 0x000fe40008011407 */
[----:B------:R-:W-:Y:S02]  /*1710*/  UISETP.GE.U32.AND UP2, UPT, UR5, -0x7f, UPT ;  /* 0xffffff810500788c */ /* 0x000fe4000bf46070 */
[----:B------:R-:W-:Y:S02]  /*1720*/  UISETP.LT.U32.AND UP0, UPT, UR7, 0x8, UPT ;  /* 0x000000080700788c */ /* 0x000fe4000bf01070 */
[----:B------:R-:W-:-:S02]  /*1730*/  UIADD3 UR4, UPT, UPT, UR4, 0x7e, URZ ;  /* 0x0000007e04047890 */ /* 0x000fc4000fffe0ff */
[----:B------:R-:W-:-:S04]  /*1740*/  USEL UR5, UR7, 0x8, UP0 ;  /* 0x0000000807057887 */ /* 0x000fc80008000000 */
[----:B------:R-:W-:Y:S02]  /*1750*/  UIADD3 UR21, UPT, UPT, UR5, -0x1, URZ ;  /* 0xffffffff05157890 */ /* 0x000fe4000fffe0ff */
[----:B------:R-:W-:Y:S02]  /*1760*/  @UP2 UIADD3 UR21, UPT, UPT, UR5, URZ, URZ ;  /* 0x000000ff05152290 */ /* 0x000fe4000fffe0ff */
[----:B------:R-:W-:Y:S02]  /*1770*/  UIADD3 UR24, UPT, UPT, UR7, -UR5, URZ ;  /* 0x8000000507187290 */ /* 0x000fe4000fffe0ff */
[----:B------:R-:W-:Y:S02]  /*1780*/  UIADD3 UR13, UPT, UPT, UR21, 0x1, URZ ;  /* 0x00000001150d7890 */ /* 0x000fe4000fffe0ff */
[----:B--2-4-:R-:W-:-:S12]  /*1790*/  UIADD3 UR21, UPT, UPT, -UR21, URZ, URZ ;  /* 0x000000ff15157290 */ /* 0x014fd8000fffe1ff */
.L_x_42:
[----:B------:R-:W-:Y:S01]  /*17a0*/  UISETP.NE.AND UP0, UPT, UR37, URZ, UPT ;  /* 0x000000ff2500728c */ /* 0x000fe2000bf05270 */
[----:B------:R-:W1:Y:S08]  /*17b0*/  S2UR UR37, SR_CgaCtaId ;  /* 0x00000000002579c3 */ /* 0x000e700000008800 */
[----:B------:R-:W-:Y:S05]  /*17c0*/  BRA.U UP0, `(.L_x_23) ;  /* 0x0000000100347547 */ /* 0x000fea000b800000 */
[----:B------:R-:W2:Y:S01]  /*17d0*/  S2R R2, SR_CgaCtaId ;  /* 0x0000000000027919 */ /* 0x000ea20000008800 */
[----:B------:R-:W-:-:S04]  /*17e0*/  MOV R3, 0x400 ;  /* 0x0000040000037802 */ /* 0x000fc80000000f00 */
[----:B--2---:R-:W-:Y:S02]  /*17f0*/  LEA R2, R2, R3, 0x18 ;  /* 0x0000000302027211 */ /* 0x004fe400078ec0ff */
[----:B------:R-:W-:-:S03]  /*1800*/  SHF.L.U32 R3, R11, 0x1f, RZ ;  /* 0x0000001f0b037819 */ /* 0x000fc600000006ff */
[----:B------:R-:W-:-:S04]  /*1810*/  IMAD R2, R12, 0x8, R2 ;  /* 0x000000080c027824 */ /* 0x000fc800078e0202 */
[----:B------:R-:W2:Y:S02]  /*1820*/  SYNCS.PHASECHK.TRANS64.TRYWAIT P0, [R2+URZ+0x140], R3 ;  /* 0x00014003020075a7 */ /* 0x000ea400080011ff */
[----:B--2---:R-:W-:Y:S05]  /*1830*/  @!P0 BRA `(.L_x_24) ;  /* 0x0000008c00b08947 */ /* 0x004fea0003800000 */
.L_x_233:
[----:B------:R-:W-:Y:S01]  /*1840*/  VIADD R12, R12, 0x1 ;  /* 0x000000010c0c7836 */ /* 0x000fe20000000000 */
[----:B------:R2:W-:Y:S04]  /*1850*/  SYNCS.ARRIVE.TRANS64.A1T0 RZ, [R2+URZ+0x130], RZ ;  /* 0x000130ff02ff79a7 */ /* 0x0005e800081000ff */
[----:B------:R-:W-:-:S04]  /*1860*/  ISETP.NE.AND P0, PT, R12, 0x2, PT ;  /* 0x000000020c00780c */ /* 0x000fc80003f05270 */
[----:B------:R-:W-:Y:S02]  /*1870*/  SEL R12, R12, RZ, P0 ;  /* 0x000000ff0c0c7207 */ /* 0x000fe40000000000 */
[----:B--2---:R-:W-:-:S04]  /*1880*/  SEL R2, RZ, 0x1, P0 ;  /* 0x00000001ff027807 */ /* 0x004fc80000000000 */
[----:B------:R-:W-:-:S07]  /*1890*/  LOP3.LUT R11, R11, R2, RZ, 0x3c, !PT ;  /* 0x000000020b0b7212 */ /* 0x000fce00078e3cff */
.L_x_23:
[----:B------:R-:W-:Y:S01]  /*18a0*/  UMOV UR6, 0x400 ;  /* 0x0000040000067882 */ /* 0x000fe20000000000 */
[----:B------:R-:W-:Y:S01]  /*18b0*/  SHF.L.U32 R2, R15, 0x1f, RZ ;  /* 0x0000001f0f027819 */ /* 0x000fe200000006ff */
[----:B-1----:R-:W-:Y:S01]  /*18c0*/  ULEA UR6, UR37, UR6, 0x18 ;  /* 0x0000000625067291 */ /* 0x002fe2000f8ec0ff */
[----:B------:R-:W-:Y:S01]  /*18d0*/  R2UR UR35, R16 ;  /* 0x00000000102372ca */ /* 0x000fe200000e0000 */
[----:B------:R-:W-:Y:S01]  /*18e0*/  UISETP.GE.U32.AND UP0, UPT, UR4, 0x7f, UPT ;  /* 0x0000007f0400788c */ /* 0x000fe2000bf06070 */
[----:B------:R-:W-:Y:S01]  /*18f0*/  R2UR UR11, R17 ;  /* 0x00000000110b72ca */ /* 0x000fe200000e0000 */
[----:B------:R-:W-:Y:S01]  /*1900*/  ULEA UR8, UR23, UR6, 0x3 ;  /* 0x0000000617087291 */ /* 0x000fe2000f8e18ff */
[----:B------:R-:W-:-:S08]  /*1910*/  UMOV UR25, URZ ;  /* 0x000000ff00197c82 */ /* 0x000fd00008000000 */
[----:B------:R1:W2:Y:S01]  /*1920*/  SYNCS.PHASECHK.TRANS64.TRYWAIT P0, [UR8+0x40], R2 ;  /* 0x00004002ff0075a7 */ /* 0x0002a20008001108 */
[----:B------:R-:W-:-:S13]  /*1930*/  R2UR UR8, R23 ;  /* 0x00000000170872ca */ /* 0x000fda00000e0000 */
[----:B------:R-:W-:Y:S01]  /*1940*/  ULEA UR11, UR8, UR11, 0x7 ;  /* 0x0000000b080b7291 */ /* 0x000fe2000f8e38ff */
[----:B-1----:R-:W-:-:S05]  /*1950*/  LEA.HI R2, R22, R22, RZ, 0x1 ;  /* 0x0000001616027211 */ /* 0x002fca00078f08ff */
[----:B------:R-:W-:-:S05]  /*1960*/  IMAD.SHL.U32 R2, R2, 0x80, RZ ;  /* 0x0000008002027824 */ /* 0x000fca00078e00ff */
[----:B------:R-:W-:-:S04]  /*1970*/  LOP3.LUT R2, R2, 0xffffff00, RZ, 0xc0, !PT ;  /* 0xffffff0002027812 */ /* 0x000fc800078ec0ff */
[----:B------:R-:W-:-:S13]  /*1980*/  R2UR UR9, R2 ;  /* 0x00000000020972ca */ /* 0x000fda00000e0000 */
[----:B------:R-:W-:Y:S01]  /*1990*/  ULOP3.LUT UR35, UR9, 0x80, UR35, 0xf8, !UPT ;  /* 0x0000008009237892 */ /* 0x000fe2000f8ef823 */
[----:B------:R-:W-:Y:S11]  /*19a0*/  BRA.U !UP0, `(.L_x_25) ;  /* 0x0000000108c07547 */ /* 0x000ff6000b800000 */
[----:B------:R-:W-:Y:S01]  /*19b0*/  UMOV UR16, UR21 ;  /* 0x0000001500107c82 */ /* 0x000fe20008000000 */
[----:B------:R-:W-:Y:S01]  /*19c0*/  UMOV UR17, UR23 ;  /* 0x0000001700117c82 */ /* 0x000fe20008000000 */
[----:B------:R-:W-:-:S05]  /*19d0*/  UMOV UR34, URZ ;  /* 0x000000ff00227c82 */ /* 0x000fca0008000000 */
.L_x_31:
[----:B------:R-:W-:Y:S01]  /*19e0*/  ULEA UR33, UR17, UR6, 0x3 ;  /* 0x0000000611217291 */ /* 0x000fe2000f8e18ff */
[----:B------:R-:W-:Y:S01]  /*19f0*/  @P5 MOV R3, 0xc000 ;  /* 0x0000c00000035802 */ /* 0x000fe20000000f00 */
[----:B-12-4-:R-:W-:Y:S10]  /*1a00*/  @P0 BRA `(.L_x_26) ;  /* 0x00000000000c0947 */ /* 0x016ff40003800000 */
[----:B------:R-:W-:-:S04]  /*1a10*/  SHF.L.U32 R4, R15, 0x1f, RZ ;  /* 0x0000001f0f047819 */ /* 0x000fc800000006ff */
[----:B------:R-:W1:Y:S02]  /*1a20*/  SYNCS.PHASECHK.TRANS64.TRYWAIT P0, [UR33+0x40], R4 ;  /* 0x00004004ff0075a7 */ /* 0x000e640008001121 */
[----:B-1----:R-:W-:Y:S05]  /*1a30*/  @!P0 BRA `(.L_x_27) ;  /* 0x0000008c00448947 */ /* 0x002fea0003800000 */
.L_x_26:
[----:B------:R2:W-:Y:S01]  /*1a40*/  @P5 SYNCS.ARRIVE.TRANS64 RZ, [UR33], R3 ;  /* 0x00000003ffff59a7 */ /* 0x0005e20008000021 */
[----:B------:R-:W-:Y:S02]  /*1a50*/  ULOP3.LUT UR8, UR22, 0x2, URZ, 0xfc, !UPT ;  /* 0x0000000216087892 */ /* 0x000fe4000f8efcff */
[----:B------:R-:W-:Y:S02]  /*1a60*/  UIADD3 UR16, UPT, UPT, UR16, 0x1, URZ ;  /* 0x0000000110107890 */ /* 0x000fe4000fffe0ff */
[----:B------:R-:W-:Y:S02]  /*1a70*/  UISETP.NE.AND UP0, UPT, UR8, 0x2, UPT ;  /* 0x000000020800788c */ /* 0x000fe4000bf05270 */
[----:B------:R-:W-:-:S07]  /*1a80*/  UISETP.NE.AND UP2, UPT, UR16, 0x1, UPT ;  /* 0x000000011000788c */ /* 0x000fce000bf45270 */
[----:B------:R-:W-:Y:S05]  /*1a90*/  BRA.U UP0, `(.L_x_28) ;  /* 0x0000000100047547 */ /* 0x000fea000b800000 */
[----:B------:R-:W-:Y:S05]  /*1aa0*/  BPT.TRAP 0x1 ;  /* 0x000000040000795c */ /* 0x000fea0000300000 */
.L_x_28:
[----:B------:R-:W-:Y:S04]  /*1ab0*/  BSSY.RECONVERGENT B0, `(.L_x_29) ;  /* 0x0000003000007945 */ /* 0x000fe80003800200 */
[----:B------:R-:W-:Y:S05]  /*1ac0*/  @!P4 BRA `(.L_x_30) ;  /* 0x000000000004c947 */ /* 0x000fea0003800000 */
[----:B------:R-:W-:Y:S05]  /*1ad0*/  BPT.TRAP 0x1 ;  /* 0x000000040000795c */ /* 0x000fea0000300000 */
.L_x_30:
[----:B------:R-:W-:Y:S05]  /*1ae0*/  BSYNC.RECONVERGENT B0 ;  /* 0x0000000000007941 */ /* 0x000fea0003800200 */
.L_x_29:
[----:B------:R-:W-:Y:S02]  /*1af0*/  UIADD3 UR23, UPT, UPT, UR17, 0x1, URZ ;  /* 0x0000000111177890 */ /* 0x000fe4000fffe0ff */
[----:B------:R-:W-:Y:S02]  /*1b00*/  ULEA UR32, UR17, UR6, 0xe ;  /* 0x0000000611207291 */ /* 0x000fe4000f8e70ff */
[----:B------:R-:W-:Y:S02]  /*1b10*/  UISETP.NE.AND UP0, UPT, UR23, 0x8, UPT ;  /* 0x000000081700788c */ /* 0x000fe4000bf05270 */
[----:B------:R-:W-:Y:S02]  /*1b20*/  UIADD3 UR28, UP1, UPT, UR14, 0x80, URZ ;  /* 0x000000800e1c7890 */ /* 0x000fe4000ff3e0ff */
[----:B------:R-:W-:Y:S02]  /*1b30*/  USEL UR9, URZ, 0x1, UP0 ;  /* 0x00000001ff097887 */ /* 0x000fe40008000000 */
[----:B------:R-:W-:-:S02]  /*1b40*/  USEL UR23, UR23, URZ, UP0 ;  /* 0x000000ff17177287 */ /* 0x000fc40008000000 */
[----:B------:R-:W-:Y:S02]  /*1b50*/  UIADD3 UR26, UP0, UPT, UR14, 0x180, URZ ;  /* 0x000001800e1a7890 */ /* 0x000fe4000ff1e0ff */
[----:B------:R-:W-:Y:S01]  /*1b60*/  ULEA UR8, UR23, UR6, 0x3 ;  /* 0x0000000617087291 */ /* 0x000fe2000f8e18ff */
[----:B------:R-:W-:Y:S01]  /*1b70*/  LOP3.LUT R15, R15, UR9, RZ, 0x3c, !PT ;  /* 0x000000090f0f7c12 */ /* 0x000fe2000f8e3cff */
[----:B------:R-:W-:Y:S02]  /*1b80*/  ULOP3.LUT UR33, UR33, 0xfefffff8, URZ, 0xc0, !UPT ;  /* 0xfefffff821217892 */ /* 0x000fe4000f8ec0ff */
[----:B------:R-:W-:Y:S01]  /*1b90*/  UIADD3.X UR29, UPT, UPT, URZ, UR15, URZ, UP1, !UPT ;  /* 0x0000000fff1d7290 */ /* 0x000fe20008ffe4ff */
[----:B-1----:R-:W-:Y:S01]  /*1ba0*/  SHF.L.U32 R2, R15, 0x1f, RZ ;  /* 0x0000001f0f027819 */ /* 0x002fe200000006ff */
[----:B------:R-:W-:Y:S02]  /*1bb0*/  UIADD3 UR32, UPT, UPT, UR32, 0x8400, URZ ;  /* 0x0000840020207890 */ /* 0x000fe4000fffe0ff */
[----:B------:R-:W-:Y:S01]  /*1bc0*/  UIADD3.X UR27, UPT, UPT, URZ, UR15, URZ, UP0, !UPT ;  /* 0x0000000fff1b7290 */ /* 0x000fe200087fe4ff */
[----:B------:R1:W4:Y:S01]  /*1bd0*/  SYNCS.PHASECHK.TRANS64.TRYWAIT P0, [UR8+0x40], R2 ;  /* 0x00004002ff0075a7 */ /* 0x0003220008001108 */
[----:B------:R-:W-:Y:S01]  /*1be0*/  ULEA UR8, UR17, UR6, 0xd ;  /* 0x0000000611087291 */ /* 0x000fe2000f8e68ff */
[----:B------:R-:W-:Y:S01]  /*1bf0*/  UMOV UR18, 0x0 ;  /* 0x0000000000127882 */ /* 0x000fe20000000000 */
[----:B------:R-:W-:-:S02]  /*1c00*/  UMOV UR19, 0x10000000 ;  /* 0x1000000000137882 */ /* 0x000fc40000000000 */
[----:B------:R-:W-:Y:S01]  /*1c10*/  UIADD3 UR8, UPT, UPT, UR8, 0x28400, URZ ;  /* 0x0002840008087890 */ /* 0x000fe2000fffe0ff */
[----:B------:R2:W-:Y:S01]  /*1c20*/  UTMALDG.3D.2CTA [UR32], [UR28], desc[UR18] ;  /* 0x000012201c0075b4 */ /* 0x0005e20008211000 */
[----:B------:R-:W-:Y:S01]  /*1c30*/  UMOV UR10, UR34 ;  /* 0x00000022000a7c82 */ /* 0x000fe20008000000 */
[----:B------:R-:W-:Y:S01]  /*1c40*/  UMOV UR12, UR36 ;  /* 0x00000024000c7c82 */ /* 0x000fe20008000000 */
[----:B------:R-:W-:Y:S01]  /*1c50*/  UMOV UR9, UR33 ;  /* 0x0000002100097c82 */ /* 0x000fe20008000000 */
[----:B------:R-:W-:Y:S01]  /*1c60*/  UMOV UR25, UR13 ;  /* 0x0000000d00197c82 */ /* 0x000fe20008000000 */
[----:B------:R-:W-:-:S03]  /*1c70*/  UMOV UR17, UR23 ;  /* 0x0000001700117c82 */ /* 0x000fc60008000000 */
[----:B------:R1:W-:Y:S01]  /*1c80*/  UTMALDG.3D.2CTA [UR8], [UR26], desc[UR18] ;  /* 0x000012081a0075b4 */ /* 0x0003e20008211000 */
[----:B--2---:R-:W-:Y:S01]  /*1c90*/  UIADD3 UR34, UPT, UPT, UR34, 0x40, URZ ;  /* 0x0000004022227890 */ /* 0x004fe2000fffe0ff */
[----:B------:R-:W-:Y:S11]  /*1ca0*/  BRA.U UP2, `(.L_x_31) ;  /* 0xfffffffd024c7547 */ /* 0x000ff6000b83ffff */
.L_x_25:
[----:B--2-4-:R-:W-:Y:S01]  /*1cb0*/  PLOP3.LUT P0, PT, PT, PT, UP5, 0x80, 0x8 ;  /* 0x000000000008781c */ /* 0x014fe20003f0f058 */
[----:B-1----:R-:W-:Y:S01]  /*1cc0*/  ULEA UR8, UR23, UR6, 0x3 ;  /* 0x0000000617087291 */ /* 0x002fe2000f8e18ff */
[----:B------:R-:W-:Y:S01]  /*1cd0*/  SHF.L.U32 R2, R15, 0x1f, RZ ;  /* 0x0000001f0f027819 */ /* 0x000fe200000006ff */
[----:B------:R-:W-:-:S10]  /*1ce0*/  UISETP.GT.AND UP0, UPT, UR7, UR5, UPT ;  /* 0x000000050700728c */ /* 0x000fd4000bf04270 */
[----:B------:R-:W-:Y:S01]  /*1cf0*/  @!P0 SYNCS.ARRIVE.TRANS64.A1T0 RZ, [UR6+0xc8], RZ ;  /* 0x0000c8ffffff89a7 */ /* 0x000fe20008100006 */
[----:B------:R1:W2:Y:S01]  /*1d00*/  SYNCS.PHASECHK.TRANS64.TRYWAIT P0, [UR8+0x40], R2 ;  /* 0x00004002ff0075a7 */ /* 0x0002a20008001108 */
[----:B------:R-:W-:Y:S05]  /*1d10*/  BRA.U !UP0, `(.L_x_32) ;  /* 0x0000000108c07547 */ /* 0x000fea000b800000 */
[----:B------:R-:W-:Y:S01]  /*1d20*/  UIADD3 UR26, UPT, UPT, UR24, UR25, URZ ;  /* 0x00000019181a7290 */ /* 0x000fe2000fffe0ff */
[----:B------:R-:W-:-:S11]  /*1d30*/  UMOV UR27, UR23 ;  /* 0x00000017001b7c82 */ /* 0x000fd60008000000 */
.L_x_38:
[----:B------:R-:W-:Y:S01]  /*1d40*/  ULEA UR17, UR27, UR6, 0x3 ;  /* 0x000000061b117291 */ /* 0x000fe2000f8e18ff */
[----:B--2---:R-:W-:Y:S01]  /*1d50*/  @P5 MOV R3, 0xc000 ;  /* 0x0000c00000035802 */ /* 0x004fe20000000f00 */
[----:B-12---:R-:W-:Y:S10]  /*1d60*/  @P0 BRA `(.L_x_33) ;  /* 0x00000000000c0947 */ /* 0x006ff40003800000 */
[----:B------:R-:W-:-:S04]  /*1d70*/  SHF.L.U32 R4, R15, 0x1f, RZ ;  /* 0x0000001f0f047819 */ /* 0x000fc800000006ff */
[----:B------:R-:W2:Y:S02]  /*1d80*/  SYNCS.PHASECHK.TRANS64.TRYWAIT P0, [UR17+0x40], R4 ;  /* 0x00004004ff0075a7 */ /* 0x000ea40008001111 */
[----:B--2---:R-:W-:Y:S05]  /*1d90*/  @!P0 BRA `(.L_x_34) ;  /* 0x0000008800848947 */ /* 0x004fea0003800000 */
.L_x_33:
[----:B------:R2:W-:Y:S01]  /*1da0*/  @P5 SYNCS.ARRIVE.TRANS64 RZ, [UR17], R3 ;  /* 0x00000003ffff59a7 */ /* 0x0005e20008000011 */
[----:B------:R-:W-:-:S04]  /*1db0*/  ULOP3.LUT UR8, UR22, 0x2, URZ, 0xfc, !UPT ;  /* 0x0000000216087892 */ /* 0x000fc8000f8efcff */
[----:B------:R-:W-:-:S09]  /*1dc0*/  UISETP.NE.AND UP0, UPT, UR8, 0x2, UPT ;  /* 0x000000020800788c */ /* 0x000fd2000bf05270 */
[----:B------:R-:W-:Y:S05]  /*1dd0*/  BRA.U UP0, `(.L_x_35) ;  /* 0x0000000100047547 */ /* 0x000fea000b800000 */
[----:B------:R-:W-:Y:S05]  /*1de0*/  BPT.TRAP 0x1 ;  /* 0x000000040000795c */ /* 0x000fea0000300000 */
.L_x_35:
[----:B------:R-:W-:Y:S04]  /*1df0*/  BSSY.RECONVERGENT B0, `(.L_x_36) ;  /* 0x0000003000007945 */ /* 0x000fe80003800200 */
[----:B------:R-:W-:Y:S05]  /*1e00*/  @!P4 BRA `(.L_x_37) ;  /* 0x000000000004c947 */ /* 0x000fea0003800000 */
[----:B------:R-:W-:Y:S05]  /*1e10*/  BPT.TRAP 0x1 ;  /* 0x000000040000795c */ /* 0x000fea0000300000 */
.L_x_37:
[----:B------:R-:W-:Y:S05]  /*1e20*/  BSYNC.RECONVERGENT B0 ;  /* 0x0000000000007941 */ /* 0x000fea0003800200 */
.L_x_36:
        /* <DEDUP_REMOVED lines=9> */
[----:B------:R-:W-:Y:S02]  /*1ec0*/  USHF.L.U32 UR18, UR25, 0x6, URZ ;  /* 0x0000000619127899 */ /* 0x000fe400080006ff */
[----:B------:R-:W-:Y:S01]  /*1ed0*/  ULOP3.LUT UR17, UR17, 0xfefffff8, URZ, 0xc0, !UPT ;  /* 0xfefffff811117892 */ /* 0x000fe2000f8ec0ff */
[----:B-1----:R-:W-:Y:S01]  /*1ee0*/  SHF.L.U32 R2, R15, 0x1f, RZ ;  /* 0x0000001f0f027819 */ /* 0x002fe200000006ff */
[----:B------:R-:W-:Y:S02]  /*1ef0*/  UIADD3 UR16, UPT, UPT, UR16, 0x8400, URZ ;  /* 0x0000840010107890 */ /* 0x000fe4000fffe0ff */
[----:B------:R-:W-:Y:S01]  /*1f00*/  UIADD3.X UR33, UPT, UPT, URZ, UR15, URZ, UP1, !UPT ;  /* 0x0000000fff217290 */ /* 0x000fe20008ffe4ff */
[----:B------:R4:W1:Y:S01]  /*1f10*/  SYNCS.PHASECHK.TRANS64.TRYWAIT P0, [UR8+0x40], R2 ;  /* 0x00004002ff0075a7 */ /* 0x0008620008001108 */
[----:B------:R-:W-:-:S02]  /*1f20*/  ULEA UR8, UR27, UR6, 0xd ;  /* 0x000000061b087291 */ /* 0x000fc4000f8e68ff */
[----:B------:R-:W-:Y:S02]  /*1f30*/  UIADD3.X UR31, UPT, UPT, URZ, UR15, URZ, UP0, !UPT ;  /* 0x0000000fff1f7290 */ /* 0x000fe400087fe4ff */
[----:B------:R-:W-:Y:S01]  /*1f40*/  UIADD3 UR8, UPT, UPT, UR8, 0x28400, URZ ;  /* 0x0002840008087890 */ /* 0x000fe2000fffe0ff */
[----:B------:R-:W-:Y:S01]  /*1f50*/  UMOV UR28, 0x0 ;  /* 0x00000000001c7882 */ /* 0x000fe20000000000 */
[----:B------:R-:W-:Y:S01]  /*1f60*/  UMOV UR29, 0x10000000 ;  /* 0x10000000001d7882 */ /* 0x000fe20000000000 */
[----:B------:R-:W-:Y:S01]  /*1f70*/  UMOV UR19, UR35 ;  /* 0x0000002300137c82 */ /* 0x000fe20008000000 */
[----:B------:R-:W-:Y:S01]  /*1f80*/  UMOV UR20, UR36 ;  /* 0x0000002400147c82 */ /* 0x000fe20008000000 */
[----:B------:R-:W-:Y:S01]  /*1f90*/  UMOV UR12, UR36 ;  /* 0x00000024000c7c82 */ /* 0x000fe20008000000 */
[----:B------:R-:W-:Y:S01]  /*1fa0*/  UMOV UR9, UR17 ;  /* 0x0000001100097c82 */ /* 0x000fe20008000000 */
[----:B------:R-:W-:Y:S01]  /*1fb0*/  UMOV UR10, UR18 ;  /* 0x00000012000a7c82 */ /* 0x000fe20008000000 */
[----:B------:R4:W-:Y:S01]  /*1fc0*/  UTMALDG.3D.2CTA [UR16], [UR32], desc[UR28] ;  /* 0x00001c10200075b4 */ /* 0x0009e20008211000 */
[----:B------:R-:W-:Y:S01]  /*1fd0*/  UIADD3 UR25, UPT, UPT, UR25, 0x1, URZ ;  /* 0x0000000119197890 */ /* 0x000fe2000fffe0ff */
[----:B------:R-:W-:-:S03]  /*1fe0*/  UMOV UR27, UR23 ;  /* 0x00000017001b7c82 */ /* 0x000fc60008000000 */
[----:B------:R-:W-:Y:S01]  /*1ff0*/  UISETP.NE.AND UP0, UPT, UR25, UR26, UPT ;  /* 0x0000001a1900728c */ /* 0x000fe2000bf05270 */
[----:B------:R4:W-:Y:S08]  /*2000*/  UTMALDG.3D.2CTA [UR8], [UR30], desc[UR28] ;  /* 0x00001c081e0075b4 */ /* 0x0009f00008211000 */
[----:B----4-:R-:W-:Y:S05]  /*2010*/  BRA.U UP0, `(.L_x_38) ;  /* 0xfffffffd00487547 */ /* 0x010fea000b83ffff */
.L_x_32:
[C---:B-1----:R-:W-:Y:S01]  /*2020*/  LEA R2, R14.reuse, UR6, 0x3 ;  /* 0x000000060e027c11 */ /* 0x042fe2000f8e18ff */
[----:B------:R-:W-:Y:S01]  /*2030*/  NOP ;  /* 0x0000000000007918 */ /* 0x000fe20000000000 */
[----:B--2---:R-:W-:Y:S02]  /*2040*/  SHF.L.U32 R3, R13, 0x1f, RZ ;  /* 0x0000001f0d037819 */ /* 0x004fe400000006ff */
[----:B------:R-:W-:Y:S02]  /*2050*/  LEA R4, R14, UR6, 0x4 ;  /* 0x000000060e047c11 */ /* 0x000fe4000f8e20ff */
[----:B------:R-:W1:Y:S02]  /*2060*/  SYNCS.PHASECHK.TRANS64.TRYWAIT P0, [R2+URZ+0xd0], R3 ;  /* 0x0000d003020075a7 */ /* 0x000e6400080011ff */
[----:B-1----:R-:W-:Y:S05]  /*2070*/  @!P0 BRA `(.L_x_39) ;  /* 0x0000008400e48947 */ /* 0x002fea0003800000 */
.L_x_236:
[----:B------:R-:W2:Y:S01]  /*2080*/  LDS.128 R4, [R4+0x160] ;  /* 0x0001600004047984 */ /* 0x000ea20000000c00 */
[----:B------:R-:W-:Y:S01]  /*2090*/  ISETP.GE.AND P0, PT, R65, 0x1, PT ;  /* 0x000000014100780c */ /* 0x000fe20003f06270 */
[----:B-1----:R-:W-:Y:S01]  /*20a0*/  VIADD R2, R2, 0xe0 ;  /* 0x000000e002027836 */ /* 0x002fe20000000000 */
[----:B------:R-:W-:Y:S01]  /*20b0*/  @!PT LDS RZ, [RZ] ;  /* 0x00000000fffff984 */ /* 0x000fe20000000800 */
[----:B------:R-:W-:Y:S01]  /*20c0*/  @!PT LDS RZ, [RZ] ;  /* 0x00000000fffff984 */ /* 0x000fe20000000800 */
[----:B------:R-:W-:Y:S01]  /*20d0*/  @!PT LDS RZ, [RZ] ;  /* 0x00000000fffff984 */ /* 0x000fe20000000800 */
[----:B------:R-:W-:Y:S01]  /*20e0*/  @!PT LDS RZ, [RZ] ;  /* 0x00000000fffff984 */ /* 0x000fe20000000800 */
[----:B------:R1:W-:Y:S06]  /*20f0*/  MEMBAR.ALL.CTA ;  /* 0x0000000000007992 */ /* 0x0003ec0000008000 */
[----:B-1----:R-:W1:Y:S01]  /*2100*/  FENCE.VIEW.ASYNC.S ;  /* 0x00000000000073c6 */ /* 0x002e620000000000 */
[----:B------:R-:W-:-:S04]  /*2110*/  PRMT R2, RZ, 0x654, R2 ;  /* 0x00000654ff027816 */ /* 0x000fc80000000002 */
[----:B-1----:R1:W-:Y:S01]  /*2120*/  SYNCS.ARRIVE.TRANS64.RED.A1T0 RZ, [R2+URZ], RZ ;  /* 0x000000ff02ff79a7 */ /* 0x0023e200081004ff */
[----:B--2---:R-:W-:-:S13]  /*2130*/  LOP3.LUT P2, RZ, R6, 0x1, RZ, 0xc0, !PT ;  /* 0x0000000106ff7812 */ /* 0x004fda000784c0ff */
[----:B------:R-:W-:Y:S01]  /*2140*/  @P2 SHF.R.U32.HI R3, RZ, 0x10, R5 ;  /* 0x00000010ff032819 */ /* 0x000fe20000011605 */
[----:B------:R-:W-:Y:S01]  /*2150*/  VOTEU.ANY UP0, P2 ;  /* 0x0000000000ff7886 */ /* 0x000fe20001000100 */
[----:B------:R-:W-:Y:S02]  /*2160*/  @P2 MOV R10, R4 ;  /* 0x00000004000a2202 */ /* 0x000fe40000000f00 */
[----:B------:R-:W-:Y:S02]  /*2170*/  @P2 R2UR.BROADCAST UR8, R3 ;  /* 0x00000000030822ca */ /* 0x000fe400008e0000 */
[----:B------:R-:W-:-:S11]  /*2180*/  @P2 LOP3.LUT R9, R5, 0xffff, RZ, 0xc0, !PT ;  /* 0x0000ffff05092812 */ /* 0x000fd600078ec0ff */
[----:B------:R-:W-:Y:S01]  /*2190*/  @UP0 UMOV UR36, UR8 ;  /* 0x0000000800240c82 */ /* 0x000fe20008000000 */
[----:B-1----:R-:W-:Y:S05]  /*21a0*/  @!P0 BRA `(.L_x_40) ;  /* 0x0000000000b88947 */ /* 0x002fea0003800000 */
[----:B------:R-:W3:Y:S01]  /*21b0*/  LDC.64 R4, c[0x0][0xb18] ;  /* 0x0002c600ff047b82 */ /* 0x000ee20000000a00 */
[----:B------:R-:W-:-:S07]  /*21c0*/  ISETP.NE.AND P3, PT, R65, 0x1, PT ;  /* 0x000000014100780c */ /* 0x000fce0003f65270 */
[----:B------:R-:W1:Y:S08]  /*21d0*/  LDC.64 R6, c[0x0][0xb10] ;  /* 0x0002c400ff067b82 */ /* 0x000e700000000a00 */
[----:B------:R-:W2:Y:S08]  /*21e0*/  LDC R18, c[0x0][0xb20] ;  /* 0x0002c800ff127b82 */ /* 0x000eb00000000800 */
[----:B------:R-:W4:Y:S01]  /*21f0*/  LDC R19, c[0x0][0xb0c] ;  /* 0x0002c300ff137b82 */ /* 0x000f220000000800 */
[----:B---3--:R-:W-:Y:S01]  /*2200*/  IMAD.HI.U32 R21, R0, R5, RZ ;  /* 0x0000000500157227 */ /* 0x008fe200078e00ff */
[----:B------:R-:W-:-:S03]  /*2210*/  ISETP.NE.AND P0, PT, R4, 0x1, PT ;  /* 0x000000010400780c */ /* 0x000fc60003f05270 */
[----:B------:R-:W-:-:S03]  /*2220*/  IMAD.HI.U32 R5, R9, R5, RZ ;  /* 0x0000000509057227 */ /* 0x000fc600078e00ff */
[----:B------:R-:W3:Y:S01]  /*2230*/  LDC.64 R2, c[0x0][0xb28] ;  /* 0x0002ca00ff027b82 */ /* 0x000ee20000000a00 */
[----:B-1----:R-:W-:-:S04]  /*2240*/  IMAD.HI.U32 R22, R8, R6, RZ ;  /* 0x0000000608167227 */ /* 0x002fc800078e00ff */
[----:B------:R-:W-:Y:S01]  /*2250*/  IMAD.HI.U32 R23, R10, R6, RZ ;  /* 0x000000060a177227 */ /* 0x000fe200078e00ff */
[----:B------:R-:W-:Y:S02]  /*2260*/  SHF.R.U32.HI R22, RZ, R7, R22 ;  /* 0x00000007ff167219 */ /* 0x000fe40000011616 */
[-C--:B--2---:R-:W-:Y:S02]  /*2270*/  SHF.R.U32.HI R21, RZ, R18.reuse, R21 ;  /* 0x00000012ff157219 */ /* 0x084fe40000011615 */
[----:B------:R-:W-:Y:S02]  /*2280*/  SHF.R.U32.HI R5, RZ, R18, R5 ;  /* 0x00000012ff057219 */ /* 0x000fe40000011605 */
[----:B------:R-:W-:Y:S02]  /*2290*/  SEL R21, R0, R21, !P0 ;  /* 0x0000001500157207 */ /* 0x000fe40004000000 */
[----:B------:R-:W-:Y:S02]  /*22a0*/  SHF.R.U32.HI R23, RZ, R7, R23 ;  /* 0x00000007ff177219 */ /* 0x000fe40000011617 */
[----:B----4-:R-:W-:-:S02]  /*22b0*/  ISETP.NE.AND P1, PT, R19, 0x1, PT ;  /* 0x000000011300780c */ /* 0x010fc40003f25270 */
[----:B------:R-:W-:Y:S02]  /*22c0*/  SEL R5, R9, R5, !P0 ;  /* 0x0000000509057207 */ /* 0x000fe40004000000 */
[----:B------:R-:W-:Y:S02]  /*22d0*/  SEL R22, R8, R22, !P1 ;  /* 0x0000001608167207 */ /* 0x000fe40004800000 */
[----:B------:R-:W-:Y:S01]  /*22e0*/  SEL R23, R10, R23, !P1 ;  /* 0x000000170a177207 */ /* 0x000fe20004800000 */
[----:B---3--:R-:W-:-:S04]  /*22f0*/  IMAD.HI.U32 R20, R21, R2, RZ ;  /* 0x0000000215147227 */ /* 0x008fc800078e00ff */
        /* <DEDUP_REMOVED lines=10> */
[----:B------:R-:W-:-:S04]  /*23a0*/  @!P0 IMAD.HI.U32 R7, R23, R2, RZ ;  /* 0x0000000217078227 */ /* 0x000fc800078e00ff */
[----:B------:R-:W-:Y:S01]  /*23b0*/  IMAD.MOV R2, RZ, RZ, -R6 ;  /* 0x000000ffff027224 */ /* 0x000fe200078e0a06 */
[----:B------:R-:W-:Y:S02]  /*23c0*/  @!P0 SHF.R.U32.HI R3, RZ, R3, R7 ;  /* 0x00000003ff038219 */ /* 0x000fe40000011607 */
[----:B------:R-:W-:Y:S01]  /*23d0*/  IADD3 R7, PT, PT, -R5, RZ, RZ ;  /* 0x000000ff05077210 */ /* 0x000fe20007ffe1ff */
[----:B------:R-:W-:Y:S01]  /*23e0*/  IMAD R2, R65, R2, R5 ;  /* 0x0000000241027224 */ /* 0x000fe200078e0205 */
        /* <DEDUP_REMOVED lines=10> */
.L_x_40:
[----:B------:R-:W1:Y:S02]  /*2490*/  LDCU UR8, c[0x0][0xb30] ;  /* 0x00016600ff0877ac */ /* 0x000e640008000800 */
[----:B-1----:R-:W-:-:S09]  /*24a0*/  UISETP.NE.AND UP0, UPT, UR8, 0x1, UPT ;  /* 0x000000010800788c */ /* 0x002fd2000bf05270 */
[----:B------:R-:W-:Y:S05]  /*24b0*/  BRA.U UP0, `(.L_x_41) ;  /* 0x0000000100407547 */ /* 0x000fea000b800000 */
[----:B------:R-:W1:Y:S08]  /*24c0*/  LDC.64 R4, c[0x0][0xb10] ;  /* 0x0002c400ff047b82 */ /* 0x000e700000000a00 */
[----:B------:R-:W2:Y:S08]  /*24d0*/  LDC.64 R2, c[0x0][0xb18] ;  /* 0x0002c600ff027b82 */ /* 0x000eb00000000a00 */
[----:B------:R-:W4:Y:S08]  /*24e0*/  LDC R6, c[0x0][0xb20] ;  /* 0x0002c800ff067b82 */ /* 0x000f300000000800 */
[----:B------:R-:W3:Y:S01]  /*24f0*/  LDC R7, c[0x0][0xb0c] ;  /* 0x0002c300ff077b82 */ /* 0x000ee20000000800 */
[----:B-1----:R-:W-:-:S05]  /*2500*/  IMAD.HI.U32 R4, R10, R4, RZ ;  /* 0x000000040a047227 */ /* 0x002fca00078e00ff */
[----:B------:R-:W-:Y:S01]  /*2510*/  SHF.R.U32.HI R4, RZ, R5, R4 ;  /* 0x00000005ff047219 */ /* 0x000fe20000011604 */
[----:B--2---:R-:W-:Y:S01]  /*2520*/  IMAD.HI.U32 R3, R9, R3, RZ ;  /* 0x0000000309037227 */ /* 0x004fe200078e00ff */
[----:B------:R-:W-:-:S04]  /*2530*/  ISETP.NE.AND P0, PT, R2, 0x1, PT ;  /* 0x000000010200780c */ /* 0x000fc80003f05270 */
[----:B----4-:R-:W-:-:S04]  /*2540*/  SHF.R.U32.HI R3, RZ, R6, R3 ;  /* 0x00000006ff037219 */ /* 0x010fc80000011603 */
[----:B------:R-:W-:Y:S02]  /*2550*/  SEL R3, R9, R3, !P0 ;  /* 0x0000000309037207 */ /* 0x000fe40004000000 */
[----:B---3--:R-:W-:-:S04]  /*2560*/  ISETP.NE.AND P1, PT, R7, 0x1, PT ;  /* 0x000000010700780c */ /* 0x008fc80003f25270 */
[----:B------:R-:W-:-:S05]  /*2570*/  SEL R4, R10, R4, !P1 ;  /* 0x000000040a047207 */ /* 0x000fca0004800000 */
[----:B------:R-:W-:Y:S02]  /*2580*/  IMAD.IADD R5, R3, 0x1, -R4 ;  /* 0x0000000103057824 */ /* 0x000fe400078e0a04 */
[----:B------:R-:W-:Y:S02]  /*2590*/  IMAD.IADD R3, R4, 0x1, -R3 ;  /* 0x0000000104037824 */ /* 0x000fe400078e0a03 */
[----:B------:R-:W-:Y:S02]  /*25a0*/  IMAD R10, R5, R7, R10 ;  /* 0x00000007050a7224 */ /* 0x000fe400078e020a */
[----:B------:R-:W-:-:S07]  /*25b0*/  IMAD R9, R3, R2, R9 ;  /* 0x0000000203097224 */ /* 0x000fce00078e0209 */
.L_x_41:
[----:B------:R-:W-:Y:S01]  /*25c0*/  VIADD R14, R14, 0x1 ;  /* 0x000000010e0e7836 */ /* 0x000fe20000000000 */
[----:B------:R-:W-:Y:S01]  /*25d0*/  UPLOP3.LUT UP5, UPT, UPT, UPT, UPT, 0x80, 0x8 ;  /* 0x000000000008789c */ /* 0x000fe20003faf070 */
[----:B------:R-:W-:Y:S02]  /*25e0*/  IMAD.IADD R22, R10, 0x1, R132 ;  /* 0x000000010a167824 */ /* 0x000fe400078e0284 */
[----:B------:R-:W-:Y:S01]  /*25f0*/  IMAD.IADD R23, R9, 0x1, R115 ;  /* 0x0000000109177824 */ /* 0x000fe200078e0273 */
[----:B------:R-:W-:-:S04]  /*2600*/  ISETP.NE.AND P0, PT, R14, 0x2, PT ;  /* 0x000000020e00780c */ /* 0x000fc80003f05270 */
[----:B------:R-:W-:Y:S02]  /*2610*/  SEL R2, RZ, 0x1, P0 ;  /* 0x00000001ff027807 */ /* 0x000fe40000000000 */
[----:B------:R-:W-:Y:S02]  /*2620*/  SEL R14, R14, RZ, P0 ;  /* 0x000000ff0e0e7207 */ /* 0x000fe40000000000 */
[----:B------:R-:W-:Y:S01]  /*2630*/  LOP3.LUT R13, R13, R2, RZ, 0x3c, !PT ;  /* 0x000000020d0d7212 */ /* 0x000fe200078e3cff */
[----:B------:R-:W-:Y:S06]  /*2640*/  @P2 BRA `(.L_x_42) ;  /* 0xfffffff000542947 */ /* 0x000fec000383ffff */
[----:B------:R-:W-:Y:S01]  /*2650*/  UIADD3 UR6, UPT, UPT, UR6, 0x40, URZ ;  /* 0x0000004006067890 */ /* 0x000fe2000fffe0ff */
[----:B------:R-:W-:-:S03]  /*2660*/  SHF.L.U32 R2, R15, 0x1f, RZ ;  /* 0x0000001f0f027819 */ /* 0x000fc600000006ff */
[----:B------:R-:W-:-:S09]  /*2670*/  ULEA UR4, UR23, UR6, 0x3 ;  /* 0x0000000617047291 */ /* 0x000fd2000f8e18ff */
[----:B------:R-:W1:Y:S02]  /*2680*/  SYNCS.PHASECHK.TRANS64.TRYWAIT P0, [UR4], R2 ;  /* 0x00000002ff0075a7 */ /* 0x000e640008001104 */
[----:B-1----:R-:W-:Y:S05]  /*2690*/  @!P0 BRA `(.L_x_43) ;  /* 0x0000008000708947 */ /* 0x002fea0003800000 */
.L_x_238:
[----:B------:R-:W-:-:S04]  /*26a0*/  UIADD3 UR5, UPT, UPT, UR23, 0x1, URZ ;  /* 0x0000000117057890 */ /* 0x000fc8000fffe0ff */
[----:B------:R-:W-:-:S04]  /*26b0*/  UISETP.NE.AND UP0, UPT, UR5, 0x8, UPT ;  /* 0x000000080500788c */ /* 0x000fc8000bf05270 */
[----:B------:R-:W-:Y:S02]  /*26c0*/  USEL UR7, URZ, 0x1, UP0 ;  /* 0x00000001ff077887 */ /* 0x000fe40008000000 */
[----:B------:R-:W-:-:S04]  /*26d0*/  USEL UR5, UR5, URZ, UP0 ;  /* 0x000000ff05057287 */ /* 0x000fc80008000000 */
[----:B------:R-:W-:Y:S01]  /*26e0*/  ULEA UR4, UR5, UR6, 0x3 ;  /* 0x0000000605047291 */ /* 0x000fe2000f8e18ff */
[----:B-1----:R-:W-:-:S04]  /*26f0*/  LOP3.LUT R2, R15, UR7, RZ, 0x3c, !PT ;  /* 0x000000070f027c12 */ /* 0x002fc8000f8e3cff */
[----:B------:R-:W-:-:S04]  /*2700*/  SHF.L.U32 R3, R2, 0x1f, RZ ;  /* 0x0000001f02037819 */ /* 0x000fc800000006ff */
[----:B------:R-:W1:Y:S02]  /*2710*/  SYNCS.PHASECHK.TRANS64.TRYWAIT P0, [UR4], R3 ;  /* 0x00000003ff0075a7 */ /* 0x000e640008001104 */
[----:B-1----:R-:W-:Y:S05]  /*2720*/  @!P0 BRA `(.L_x_44) ;  /* 0x0000008000648947 */ /* 0x002fea0003800000 */
.L_x_240:
[----:B------:R-:W-:-:S04]  /*2730*/  UIADD3 UR5, UPT, UPT, UR5, 0x1, URZ ;  /* 0x0000000105057890 */ /* 0x000fc8000fffe0ff */
[----:B------:R-:W-:-:S04]  /*2740*/  UISETP.NE.AND UP0, UPT, UR5, 0x8, UPT ;  /* 0x000000080500788c */ /* 0x000fc8000bf05270 */
[----:B------:R-:W-:Y:S02]  /*2750*/  USEL UR7, URZ, 0x1, UP0 ;  /* 0x00000001ff077887 */ /* 0x000fe40008000000 */
[----:B------:R-:W-:-:S04]  /*2760*/  USEL UR5, UR5, URZ, UP0 ;  /* 0x000000ff05057287 */ /* 0x000fc80008000000 */
[----:B------:R-:W-:Y:S01]  /*2770*/  ULEA UR4, UR5, UR6, 0x3 ;  /* 0x0000000605047291 */ /* 0x000fe2000f8e18ff */
[----:B------:R-:W-:-:S04]  /*2780*/  LOP3.LUT R2, R2, UR7, RZ, 0x3c, !PT ;  /* 0x0000000702027c12 */ /* 0x000fc8000f8e3cff */
[----:B-1----:R-:W-:-:S04]  /*2790*/  SHF.L.U32 R3, R2, 0x1f, RZ ;  /* 0x0000001f02037819 */ /* 0x002fc800000006ff */
[----:B------:R-:W1:Y:S02]  /*27a0*/  SYNCS.PHASECHK.TRANS64.TRYWAIT P0, [UR4], R3 ;  /* 0x00000003ff0075a7 */ /* 0x000e640008001104 */
[----:B-1----:R-:W-:Y:S05]  /*27b0*/  @!P0 BRA `(.L_x_45) ;  /* 0x0000008000588947 */ /* 0x002fea0003800000 */
.L_x_242:
        /* <DEDUP_REMOVED lines=9> */
.L_x_244:
        /* <DEDUP_REMOVED lines=9> */
.L_x_246:
        /* <DEDUP_REMOVED lines=9> */
.L_x_248:
        /* <DEDUP_REMOVED lines=9> */
.L_x_250:
[----:B------:R-:W-:-:S04]  /*2a00*/  UIADD3 UR5, UPT, UPT, UR5, 0x1, URZ ;  /* 0x0000000105057890 */ /* 0x000fc8000fffe0ff */
[----:B------:R-:W-:-:S04]  /*2a10*/  UISETP.NE.AND UP0, UPT, UR5, 0x8, UPT ;  /* 0x000000080500788c */ /* 0x000fc8000bf05270 */
[----:B------:R-:W-:Y:S02]  /*2a20*/  USEL UR4, URZ, 0x1, UP0 ;  /* 0x00000001ff047887 */ /* 0x000fe40008000000 */
[----:B------:R-:W-:-:S04]  /*2a30*/  USEL UR5, UR5, URZ, UP0 ;  /* 0x000000ff05057287 */ /* 0x000fc80008000000 */
[----:B------:R-:W-:Y:S01]  /*2a40*/  ULEA UR5, UR5, UR6, 0x3 ;  /* 0x0000000605057291 */ /* 0x000fe2000f8e18ff */
[----:B------:R-:W-:-:S04]  /*2a50*/  LOP3.LUT R2, R2, UR4, RZ, 0x3c, !PT ;  /* 0x0000000402027c12 */ /* 0x000fc8000f8e3cff */
[----:B------:R-:W-:Y:S01]  /*2a60*/  SHF.L.U32 R2, R2, 0x1f, RZ ;  /* 0x0000001f02027819 */ /* 0x000fe200000006ff */
[----:B-1-3--:R-:W-:-:S07]  /*2a70*/  IMAD.U32 R0, RZ, RZ, UR5 ;  /* 0x00000005ff007e24 */ /* 0x00afce000f8e00ff */
.L_x_50:
[----:B-1----:R1:W2:Y:S02]  /*2a80*/  SYNCS.PHASECHK.TRANS64.TRYWAIT P0, [R0+URZ], R2 ;  /* 0x00000002000075a7 */ /* 0x0022a400080011ff */
[----:B--2---:R-:W-:Y:S05]  /*2a90*/  @!P0 NANOSLEEP.SYNCS 0x989680 ;  /* 0x009896800000895d */ /* 0x004fea0003900000 */
[----:B------:R-:W2:Y:S02]  /*2aa0*/  @!P0 SYNCS.PHASECHK.TRANS64 P0, [R0+URZ], R2 ;  /* 0x00000002000085a7 */ /* 0x000ea400080010ff */
[----:B--2---:R-:W-:Y:S05]  /*2ab0*/  @P0 EXIT ;  /* 0x000000000000094d */ /* 0x004fea0003800000 */
[----:B------:R-:W-:Y:S05]  /*2ac0*/  BRA `(.L_x_50) ;  /* 0xfffffffc00ec7947 */ /* 0x000fea000383ffff */
.L_x_22:
[----:B------:R-:W-:-:S04]  /*2ad0*/  UISETP.NE.AND UP1, UPT, UR37, URZ, UPT ;  /* 0x000000ff2500728c */ /* 0x000fc8000bf25270 */
[----:B------:R-:W-:-:S09]  /*2ae0*/  UISETP.NE.OR UP1, UPT, UR10, 0x1, UP1 ;  /* 0x000000010a00788c */ /* 0x000fd20008f25670 */
[----:B------:R-:W-:Y:S05]  /*2af0*/  BRA.U UP1, `(.L_x_51) ;  /* 0x00000005014c7547 */ /* 0x000fea000b800000 */
[----:B------:R-:W-:Y:S01]  /*2b00*/  HFMA2 R11, -RZ, RZ, 0, 0 ;  /* 0x00000000ff0b7431 */ /* 0x000fe200000001ff */
[----:B------:R-:W-:Y:S01]  /*2b10*/  ISETP.GE.U32.AND P2, PT, R10, 0x2, PT ;  /* 0x000000020a00780c */ /* 0x000fe20003f46070 */
[----:B------:R-:W-:Y:S01]  /*2b20*/  IMAD.MOV.U32 R12, RZ, RZ, 0x1 ;  /* 0x00000001ff0c7424 */ /* 0x000fe200078e00ff */
[----:B------:R-:W-:Y:S01]  /*2b30*/  CS2R R8, SRZ ;  /* 0x0000000000087805 */ /* 0x000fe2000001ff00 */
[----:B------:R-:W-:Y:S01]  /*2b40*/  IMAD.MOV.U32 R3, RZ, RZ, RZ ;  /* 0x000000ffff037224 */ /* 0x000fe200078e00ff */
[----:B------:R-:W-:Y:S01]  /*2b50*/  UMOV UR4, 0x400 ;  /* 0x0000040000047882 */ /* 0x000fe20000000000 */
[----:B------:R-:W-:Y:S01]  /*2b60*/  UMOV UR6, URZ ;  /* 0x000000ff00067c82 */ /* 0x000fe20008000000 */
[----:B------:R-:W-:-:S12]  /*2b70*/  ULEA UR37, UR37, UR4, 0x18 ;  /* 0x0000000425257291 */ /* 0x000fd8000f8ec0ff */
.L_x_55:
[----:B------:R-:W-:Y:S02]  /*2b80*/  LEA R0, R3, UR37, 0x3 ;  /* 0x0000002503007c11 */ /* 0x000fe4000f8e18ff */
[----:B------:R-:W-:-:S03]  /*2b90*/  SHF.L.U32 R4, R8, 0x1f, RZ ;  /* 0x0000001f08047819 */ /* 0x000fc600000006ff */
[----:B------:R-:W-:Y:S01]  /*2ba0*/  VIADD R5, R0, 0x140 ;  /* 0x0000014000057836 */ /* 0x000fe20000000000 */
[----:B------:R-:W1:Y:S02]  /*2bb0*/  SYNCS.PHASECHK.TRANS64.TRYWAIT P0, [R0+URZ+0x130], R4 ;  /* 0x00013004000075a7 */ /* 0x000e6400080011ff */
[----:B-1----:R-:W-:Y:S05]  /*2bc0*/  @!P0 BRA `(.L_x_52) ;  /* 0x0000007c00cc8947 */ /* 0x002fea0003800000 */
.L_x_251:
[----:B------:R-:W-:Y:S01]  /*2bd0*/  ULEA UR5, UR6, UR37, 0x3 ;  /* 0x0000002506057291 */ /* 0x000fe2000f8e18ff */
[----:B-1----:R-:W-:Y:S01]  /*2be0*/  PRMT R0, RZ, 0x654, R5 ;  /* 0x00000654ff007816 */ /* 0x002fe20000000005 */
[----:B------:R-:W-:Y:S01]  /*2bf0*/  @!P2 IMAD.MOV.U32 R4, RZ, RZ, 0x10 ;  /* 0x00000010ff04a424 */ /* 0x000fe200078e00ff */
[----:B------:R-:W-:Y:S01]  /*2c00*/  SHF.L.U32 R5, R12, 0x1f, RZ ;  /* 0x0000001f0c057819 */ /* 0x000fe200000006ff */
[----:B------:R-:W-:Y:S01]  /*2c10*/  UIADD3 UR4, UPT, UPT, UR5, 0xd0, URZ ;  /* 0x000000d005047890 */ /* 0x000fe2000fffe0ff */
[----:B------:R1:W-:Y:S05]  /*2c20*/  SYNCS.ARRIVE.TRANS64.RED.A1T0 RZ, [R0+URZ], RZ ;  /* 0x000000ff00ff79a7 */ /* 0x0003ea00081004ff */
[----:B------:R-:W-:Y:S01]  /*2c30*/  IMAD.U32 R6, RZ, RZ, UR4 ;  /* 0x00000004ff067e24 */ /* 0x000fe2000f8e00ff */
[----:B------:R-:W2:Y:S04]  /*2c40*/  SYNCS.PHASECHK.TRANS64.TRYWAIT P0, [UR5+0xe0], R5 ;  /* 0x0000e005ff0075a7 */ /* 0x000ea80008001105 */
[----:B------:R-:W-:Y:S01]  /*2c50*/  PRMT R6, R10, 0x654, R6 ;  /* 0x000006540a067816 */ /* 0x000fe20000000006 */
[----:B-12---:R-:W-:Y:S06]  /*2c60*/  @!P0 BRA `(.L_x_53) ;  /* 0x0000007c00b88947 */ /* 0x006fec0003800000 */
.L_x_253:
[----:B------:R-:W-:Y:S01]  /*2c70*/  ULEA UR4, UR6, UR37, 0x4 ;  /* 0x0000002506047291 */ /* 0x000fe2000f8e20ff */
[----:B------:R-:W-:Y:S01]  /*2c80*/  SEL R2, R6, R2, !P2 ;  /* 0x0000000206027207 */ /* 0x000fe20005000000 */
[----:B------:R-:W-:Y:S01]  /*2c90*/  UIADD3 UR5, UPT, UPT, UR5, 0xd0, URZ ;  /* 0x000000d005057890 */ /* 0x000fe2000fffe0ff */
[----:B-1----:R-:W-:Y:S01]  /*2ca0*/  LEA R0, R11, UR37, 0x3 ;  /* 0x000000250b007c11 */ /* 0x002fe2000f8e18ff */
[----:B------:R-:W-:Y:S01]  /*2cb0*/  UIADD3 UR4, UPT, UPT, UR4, 0x160, URZ ;  /* 0x0000016004047890 */ /* 0x000fe2000fffe0ff */
[----:B------:R1:W-:Y:S01]  /*2cc0*/  @!P2 SYNCS.ARRIVE.TRANS64.RED RZ, [R2+URZ], R4 ;  /* 0x0000000402ffa9a7 */ /* 0x0003e200080004ff */
[----:B------:R-:W-:Y:S01]  /*2cd0*/  UIADD3 UR6, UPT, UPT, UR6, 0x1, URZ ;  /* 0x0000000106067890 */ /* 0x000fe2000fffe0ff */
[----:B------:R-:W-:-:S03]  /*2ce0*/  VIADD R3, R3, 0x1 ;  /* 0x0000000103037836 */ /* 0x000fc60000000000 */
[----:B------:R-:W-:Y:S02]  /*2cf0*/  UISETP.NE.AND UP0, UPT, UR6, 0x2, UPT ;  /* 0x000000020600788c */ /* 0x000fe4000bf05270 */
[----:B------:R-:W-:Y:S01]  /*2d00*/  ISETP.NE.AND P0, PT, R3, 0x2, PT ;  /* 0x000000020300780c */ /* 0x000fe20003f05270 */
[----:B------:R-:W-:Y:S06]  /*2d10*/  UGETNEXTWORKID.BROADCAST [UR4], [UR5] ;  /* 0x00000000040073ca */ /* 0x000fec0008000100 */
[----:B------:R-:W-:Y:S02]  /*2d20*/  USEL UR4, URZ, 0x1, UP0 ;  /* 0x00000001ff047887 */ /* 0x000fe40008000000 */
[----:B------:R-:W-:-:S04]  /*2d30*/  USEL UR6, UR6, URZ, UP0 ;  /* 0x000000ff06067287 */ /* 0x000fc80008000000 */
[----:B------:R-:W-:Y:S02]  /*2d40*/  LOP3.LUT R12, R12, UR4, RZ, 0x3c, !PT ;  /* 0x000000040c0c7c12 */ /* 0x000fe4000f8e3cff */
[----:B-1----:R-:W-:-:S04]  /*2d50*/  SHF.L.U32 R4, R9, 0x1f, RZ ;  /* 0x0000001f09047819 */ /* 0x002fc800000006ff */
[----:B------:R-:W1:Y:S02]  /*2d60*/  SYNCS.PHASECHK.TRANS64.TRYWAIT P1, [R0+URZ+0xd0], R4 ;  /* 0x0000d004000075a7 */ /* 0x000e6400080211ff */
[----:B-1----:R-:W-:Y:S05]  /*2d70*/  @!P1 BRA `(.L_x_54) ;  /* 0x0000007c008c9947 */ /* 0x002fea0003800000 */
.L_x_254:
[----:B-1----:R-:W-:Y:S01]  /*2d80*/  LEA R4, R11, UR37, 0x4 ;  /* 0x000000250b047c11 */ /* 0x002fe2000f8e20ff */
[----:B------:R-:W-:Y:S01]  /*2d90*/  VIADD R0, R0, 0xe0 ;  /* 0x000000e000007836 */ /* 0x000fe20000000000 */
[----:B------:R-:W-:Y:S01]  /*2da0*/  SEL R3, R3, RZ, P0 ;  /* 0x000000ff03037207 */ /* 0x000fe20000000000 */
[----:B------:R-:W-:-:S03]  /*2db0*/  VIADD R11, R11, 0x1 ;  /* 0x000000010b0b7836 */ /* 0x000fc60000000000 */
[----:B------:R-:W1:Y:S01]  /*2dc0*/  LDS.128 R4, [R4+0x160] ;  /* 0x0001600004047984 */ /* 0x000e620000000c00 */
[----:B------:R-:W-:Y:S02]  /*2dd0*/  PRMT R0, RZ, 0x654, R0 ;  /* 0x00000654ff007816 */ /* 0x000fe40000000000 */
[C---:B------:R-:W-:Y:S01]  /*2de0*/  ISETP.NE.AND P1, PT, R11.reuse, 0x2, PT ;  /* 0x000000020b00780c */ /* 0x040fe20003f25270 */
[----:B------:R-:W-:Y:S01]  /*2df0*/  @!PT LDS RZ, [RZ] ;  /* 0x00000000fffff984 */ /* 0x000fe20000000800 */
[----:B------:R-:W-:Y:S01]  /*2e00*/  @!PT LDS RZ, [RZ] ;  /* 0x00000000fffff984 */ /* 0x000fe20000000800 */
[----:B------:R-:W-:Y:S01]  /*2e10*/  @!PT LDS RZ, [RZ] ;  /* 0x00000000fffff984 */ /* 0x000fe20000000800 */
[----:B------:R-:W-:Y:S01]  /*2e20*/  @!PT LDS RZ, [RZ] ;  /* 0x00000000fffff984 */ /* 0x000fe20000000800 */
[----:B------:R2:W-:Y:S06]  /*2e30*/  MEMBAR.ALL.CTA ;  /* 0x0000000000007992 */ /* 0x0005ec0000008000 */
[----:B--2---:R-:W2:Y:S01]  /*2e40*/  FENCE.VIEW.ASYNC.S ;  /* 0x00000000000073c6 */ /* 0x004ea20000000000 */
[----:B------:R-:W-:Y:S01]  /*2e50*/  SEL R11, R11, RZ, P1 ;  /* 0x000000ff0b0b7207 */ /* 0x000fe20000800000 */
[----:B--2---:R2:W-:Y:S01]  /*2e60*/  SYNCS.ARRIVE.TRANS64.RED.A1T0 RZ, [R0+URZ], RZ ;  /* 0x000000ff00ff79a7 */ /* 0x0045e200081004ff */
[----:B-1----:R-:W-:-:S02]  /*2e70*/  LOP3.LUT P3, RZ, R6, 0x1, RZ, 0xc0, !PT ;  /* 0x0000000106ff7812 */ /* 0x002fc4000786c0ff */
[----:B------:R-:W-:-:S04]  /*2e80*/  SEL R4, RZ, 0x1, P1 ;  /* 0x00000001ff047807 */ /* 0x000fc80000800000 */
[----:B------:R-:W-:Y:S02]  /*2e90*/  LOP3.LUT R9, R9, R4, RZ, 0x3c, !PT ;  /* 0x0000000409097212 */ /* 0x000fe400078e3cff */
[----:B--2---:R-:W-:-:S04]  /*2ea0*/  SEL R0, RZ, 0x1, P0 ;  /* 0x00000001ff007807 */ /* 0x004fc80000000000 */
[----:B------:R-:W-:Y:S01]  /*2eb0*/  LOP3.LUT R8, R8, R0, RZ, 0x3c, !PT ;  /* 0x0000000008087212 */ /* 0x000fe200078e3cff */
[----:B------:R-:W-:Y:S06]  /*2ec0*/  @P3 BRA `(.L_x_55) ;  /* 0xfffffffc002c3947 */ /* 0x000fec000383ffff */
[----:B------:R-:W-:Y:S01]  /*2ed0*/  ULEA UR5, UR6, UR37, 0x3 ;  /* 0x0000002506057291 */ /* 0x000fe2000f8e18ff */
[----:B------:R-:W-:-:S08]  /*2ee0*/  SHF.L.U32 R2, R12, 0x1f, RZ ;  /* 0x0000001f0c027819 */ /* 0x000fd000000006ff */
[----:B------:R-:W1:Y:S02]  /*2ef0*/  SYNCS.PHASECHK.TRANS64 P0, [UR5+0xe0], R2 ;  /* 0x0000e002ff0075a7 */ /* 0x000e640008001005 */
[----:B-1----:R-:W-:Y:S05]  /*2f00*/  @P0 BRA `(.L_x_56) ;  /* 0x0000000000080947 */ /* 0x002fea0003800000 */
[----:B------:R-:W1:Y:S02]  /*2f10*/  SYNCS.PHASECHK.TRANS64.TRYWAIT P0, [UR5+0xe0], R2 ;  /* 0x0000e002ff0075a7 */ /* 0x000e640008001105 */
[----:B-1----:R-:W-:Y:S05]  /*2f20*/  @!P0 BRA `(.L_x_57) ;  /* 0x0000007c00348947 */ /* 0x002fea0003800000 */
.L_x_56:
[----:B------:R-:W-:-:S04]  /*2f30*/  UIADD3 UR4, UPT, UPT, UR6, 0x1, URZ ;  /* 0x0000000106047890 */ /* 0x000fc8000fffe0ff */
[----:B------:R-:W-:-:S04]  /*2f40*/  UISETP.NE.AND UP0, UPT, UR4, 0x2, UPT ;  /* 0x000000020400788c */ /* 0x000fc8000bf05270 */
[----:B------:R-:W-:Y:S02]  /*2f50*/  USEL UR7, URZ, 0x1, UP0 ;  /* 0x00000001ff077887 */ /* 0x000fe40008000000 */
[----:B------:R-:W-:-:S04]  /*2f60*/  USEL UR4, UR4, URZ, UP0 ;  /* 0x000000ff04047287 */ /* 0x000fc80008000000 */
[----:B------:R-:W-:Y:S01]  /*2f70*/  ULEA UR4, UR4, UR37, 0x3 ;  /* 0x0000002504047291 */ /* 0x000fe2000f8e18ff */
[----:B-1----:R-:W-:-:S04]  /*2f80*/  LOP3.LUT R2, R12, UR7, RZ, 0x3c, !PT ;  /* 0x000000070c027c12 */ /* 0x002fc8000f8e3cff */
[----:B------:R-:W-:-:S04]  /*2f90*/  SHF.L.U32 R0, R2, 0x1f, RZ ;  /* 0x0000001f02007819 */ /* 0x000fc800000006ff */
[----:B------:R-:W1:Y:S02]  /*2fa0*/  SYNCS.PHASECHK.TRANS64 P0, [UR4+0xe0], R0 ;  /* 0x0000e000ff0075a7 */ /* 0x000e640008001004 */
[----:B-1----:R-:W-:Y:S05]  /*2fb0*/  @P0 EXIT ;  /* 0x000000000000094d */ /* 0x002fea0003800000 */
[----:B------:R-:W-:Y:S02]  /*2fc0*/  SHF.L.U32 R2, R2, 0x1f, RZ ;  /* 0x0000001f02027819 */ /* 0x000fe400000006ff */
[----:B------:R-:W-:-:S07]  /*2fd0*/  MOV R0, UR4 ;  /* 0x0000000400007c02 */ /* 0x000fce0008000f00 */
.L_x_58:
[----:B-1----:R1:W2:Y:S02]  /*2fe0*/  SYNCS.PHASECHK.TRANS64.TRYWAIT P0, [R0+URZ+0xe0], R2 ;  /* 0x0000e002000075a7 */ /* 0x0022a400080011ff */
[----:B--2---:R-:W-:Y:S05]  /*2ff0*/  @!P0 NANOSLEEP.SYNCS 0x989680 ;  /* 0x009896800000895d */ /* 0x004fea0003900000 */
[----:B------:R-:W2:Y:S02]  /*3000*/  @!P0 SYNCS.PHASECHK.TRANS64 P0, [R0+URZ+0xe0], R2 ;  /* 0x0000e002000085a7 */ /* 0x000ea400080010ff */
[----:B--2---:R-:W-:Y:S05]  /*3010*/  @P0 EXIT ;  /* 0x000000000000094d */ /* 0x004fea0003800000 */
[----:B------:R-:W-:Y:S05]  /*3020*/  BRA `(.L_x_58) ;  /* 0xfffffffc00ec7947 */ /* 0x000fea000383ffff */
.L_x_51:
[----:B------:R-:W-:Y:S05]  /*3030*/  BRA.U UP4, `(.L_x_59) ;  /* 0x0000001104d87547 */ /* 0x000fea000b800000 */
[----:B------:R-:W-:Y:S01]  /*3040*/  UMOV UR6, 0x40 ;  /* 0x0000004000067882 */ /* 0x000fe20000000000 */
[----:B------:R-:W-:Y:S01]  /*3050*/  NOP ;  /* 0x0000000000007918 */ /* 0x000fe20000000000 */
[----:B------:R-:W-:Y:S01]  /*3060*/  ULEA UR6, UR37, UR6, 0x18 ;  /* 0x0000000625067291 */ /* 0x000fe2000f8ec0ff */
[----:B------:R-:W-:Y:S02]  /*3070*/  UMOV UR7, 0x400 ;  /* 0x0000040000077882 */ /* 0x000fe40000000000 */
[----:B------:R-:W-:-:S06]  /*3080*/  ULEA UR37, UR37, UR7, 0x18 ;  /* 0x0000000725257291 */ /* 0x000fcc000f8ec0ff */
[----:B------:R-:W1:Y:S02]  /*3090*/  LDS.U8 R2, [UR6+0x1c] ;  /* 0x00001c06ff027984 */ /* 0x000e640008000000 */
[----:B-1----:R-:W-:-:S13]  /*30a0*/  ISETP.NE.AND P0, PT, R2, RZ, PT ;  /* 0x000000ff0200720c */ /* 0x002fda0003f05270 */
[----:B------:R-:W-:Y:S05]  /*30b0*/  @P0 BRA `(.L_x_60) ;  /* 0x0000000400080947 */ /* 0x000fea0003800000 */
[----:B------:R-:W-:Y:S02]  /*30c0*/  UISETP.NE.U32.AND UP0, UPT, UR5, 0x1, UPT ;  /* 0x000000010500788c */ /* 0x000fe4000bf05070 */
[----:B------:R-:W-:-:S07]  /*30d0*/  UIADD3 UR8, UPT, UPT, UR6, 0x8, URZ ;  /* 0x0000000806087890 */ /* 0x000fce000fffe0ff */
[----:B------:R-:W-:Y:S05]  /*30e0*/  BRA.U !UP0, `(.L_x_61) ;  /* 0x00000001089c7547 */ /* 0x000fea000b800000 */
[----:B------:R-:W-:Y:S01]  /*30f0*/  ELECT P0, URZ, PT ;  /* 0x0000000000ff782f */ /* 0x000fe20003800000 */
[----:B------:R-:W-:-:S12]  /*3100*/  BSSY B0, `(.L_x_61) ;  /* 0x0000025000007945 */ /* 0x000fd80003800000 */
[----:B------:R-:W-:Y:S05]  /*3110*/  @!P0 BRA `(.L_x_62) ;  /* 0x00000000008c8947 */ /* 0x000fea0003800000 */
[----:B------:R-:W-:-:S05]  /*3120*/  UMOV UR7, 0x10 ;  /* 0x0000001000077882 */ /* 0x000fca0000000000 */
[----:B------:R-:W-:Y:S04]  /*3130*/  DEPBAR.LE SB1, 0x36 ;  /* 0x00009d800000791a */ /* 0x000fe80000000000 */
[----:B------:R-:W1:Y:S02]  /*3140*/  UTCATOMSWS.2CTA.FIND_AND_SET.ALIGN UP1, UR7, UR7 ;  /* 0x00000007000775e3 */ /* 0x000e640008220800 */
[----:B-1----:R-:W-:Y:S01]  /*3150*/  MOV R10, UR7 ;  /* 0x00000007000a7c02 */ /* 0x002fe20008000f00 */
[----:B------:R-:W-:Y:S06]  /*3160*/  BRA.U UP1, `(.L_x_63) ;  /* 0x0000000101187547 */ /* 0x000fec000b800000 */
.L_x_64:
[----:B------:R-:W-:Y:S05]  /*3170*/  NANOSLEEP 0x64 ;  /* 0x000000640000795d */ /* 0x000fea0003800000 */
[----:B------:R-:W-:-:S05]  /*3180*/  UMOV UR7, 0x10 ;  /* 0x0000001000077882 */ /* 0x000fca0000000000 */
[----:B------:R-:W-:Y:S04]  /*3190*/  DEPBAR.LE SB1, 0x36 ;  /* 0x00009d800000791a */ /* 0x000fe80000000000 */
[----:B------:R-:W1:Y:S02]  /*31a0*/  UTCATOMSWS.2CTA.FIND_AND_SET.ALIGN UP1, UR7, UR7 ;  /* 0x00000007000775e3 */ /* 0x000e640008220800 */
[----:B-1----:R-:W-:Y:S01]  /*31b0*/  MOV R10, UR7 ;  /* 0x00000007000a7c02 */ /* 0x002fe20008000f00 */
[----:B------:R-:W-:Y:S05]  /*31c0*/  BRA.U !UP1, `(.L_x_64) ;  /* 0xfffffffd09e87547 */ /* 0x000fea000b83ffff */
.L_x_63:
[----:B------:R-:W1:Y:S01]  /*31d0*/  LDS R5, [UR6+0x10] ;  /* 0x00001006ff057984 */ /* 0x000e620008000800 */
[----:B------:R-:W-:Y:S01]  /*31e0*/  IMAD.U32 R3, RZ, RZ, UR37 ;  /* 0x00000025ff037e24 */ /* 0x000fe2000f8e00ff */
[----:B------:R-:W-:-:S03]  /*31f0*/  MOV R2, UR4 ;  /* 0x0000000400027c02 */ /* 0x000fc60008000f00 */
[----:B------:R-:W-:Y:S01]  /*3200*/  VIADD R3, R3, 0x180 ;  /* 0x0000018003037836 */ /* 0x000fe20000000000 */
[----:B-1----:R-:W-:-:S04]  /*3210*/  SHF.L.U32 R5, R5, 0x1f, RZ ;  /* 0x0000001f05057819 */ /* 0x002fc800000006ff */
[----:B------:R-:W1:Y:S02]  /*3220*/  SYNCS.PHASECHK.TRANS64.TRYWAIT P0, [UR6+0x8], R5 ;  /* 0x00000805ff0075a7 */ /* 0x000e640008001106 */
[----:B-1----:R-:W-:Y:S05]  /*3230*/  @P0 BRA `(.L_x_65) ;  /* 0x0000000000080947 */ /* 0x002fea0003800000 */
[----:B------:R-:W1:Y:S02]  /*3240*/  SYNCS.PHASECHK.TRANS64.TRYWAIT P0, [UR6+0x8], R5 ;  /* 0x00000805ff0075a7 */ /* 0x000e640008001106 */
[----:B-1----:R-:W-:Y:S05]  /*3250*/  @!P0 BRA `(.L_x_66) ;  /* 0x0000007800808947 */ /* 0x002fea0003800000 */
.L_x_65:
[----:B-1----:R-:W-:Y:S01]  /*3260*/  HFMA2 R4, -RZ, RZ, 0, 5.9604644775390625e-08 ;  /* 0x00000001ff047431 */ /* 0x002fe200000001ff */
[----:B------:R-:W-:Y:S01]  /*3270*/  UPRMT UR7, UR4, 0x654, UR8 ;  /* 0x0000065404077896 */ /* 0x000fe20008000008 */
[----:B------:R-:W-:Y:S01]  /*3280*/  IMAD.MOV.U32 R7, RZ, RZ, 0xffff ;  /* 0x0000ffffff077424 */ /* 0x000fe200078e00ff */
[----:B------:R-:W-:Y:S01]  /*3290*/  PRMT R2, R2, 0x654, R3 ;  /* 0x0000065402027816 */ /* 0x000fe20000000003 */
[----:B------:R-:W-:Y:S02]  /*32a0*/  IMAD.MOV.U32 R5, RZ, RZ, 0x4 ;  /* 0x00000004ff057424 */ /* 0x000fe400078e00ff */
[----:B------:R-:W-:Y:S01]  /*32b0*/  IMAD.SHL.U32 R9, R10, 0x20, RZ ;  /* 0x000000200a097824 */ /* 0x000fe200078e00ff */
[----:B------:R-:W-:Y:S02]  /*32c0*/  MOV R3, UR7 ;  /* 0x0000000700037c02 */ /* 0x000fe40008000f00 */
[-C--:B------:R-:W-:Y:S01]  /*32d0*/  SHF.L.U32 R7, R7, R10.reuse, RZ ;  /* 0x0000000a07077219 */ /* 0x080fe200000006ff */
[----:B------:R1:W-:Y:S01]  /*32e0*/  SYNCS.ARRIVE.TRANS64.RED RZ, [UR7], R5 ;  /* 0x00000005ffff79a7 */ /* 0x0003e20008000407 */
[----:B------:R-:W-:Y:S01]  /*32f0*/  SHF.L.U32 R6, R4, R10, RZ ;  /* 0x0000000a04067219 */ /* 0x000fe200000006ff */
[----:B------:R1:W-:Y:S04]  /*3300*/  STS [UR37+0x180], R9 ;  /* 0x00018009ff007988 */ /* 0x0003e80008000825 */
[----:B------:R1:W-:Y:S04]  /*3310*/  STAS [R2.64], R10 ;  /* 0x0000000a02007dbd */ /* 0x0003e8000c0008ff */
[----:B------:R1:W-:Y:S04]  /*3320*/  ATOMS.OR RZ, [UR6+0x14], R7 ;  /* 0x00001407ffff798c */ /* 0x0003e8000b000006 */
[----:B------:R1:W-:Y:S04]  /*3330*/  ATOMS.OR RZ, [UR6+0x18], R6 ;  /* 0x00001806ffff798c */ /* 0x0003e8000b000006 */
[----:B------:R1:W-:Y:S02]  /*3340*/  ATOMS.XOR RZ, [UR6+0x10], R4 ;  /* 0x00001004ffff798c */ /* 0x0003e4000b800006 */
.L_x_62:
[----:B------:R-:W-:Y:S05]  /*3350*/  BSYNC B0 ;  /* 0x0000000000007941 */ /* 0x000fea0003800000 */
.L_x_61:
[----:B------:R-:W-:Y:S05]  /*3360*/  BRA.U UP0, `(.L_x_67) ;  /* 0x00000001006c7547 */ /* 0x000fea000b800000 */
[----:B------:R-:W-:-:S03]  /*3370*/  UMOV UR7, 0xffffffff ;  /* 0xffffffff00077882 */ /* 0x000fc60000000000 */
[----:B------:R-:W-:Y:S05]  /*3380*/  BRA.DIV UR7, `(.L_x_68) ;  /* 0x0000007a074c7947 */ /* 0x000fea000b800000 */
[----:B------:R-:W-:-:S13]  /*3390*/  ELECT P6, URZ, PT ;  /* 0x0000000000ff782f */ /* 0x000fda00038c0000 */
.L_x_258:
[----:B------:R-:W-:Y:S05]  /*33a0*/  @!P6 BRA `(.L_x_67) ;  /* 0x00000000005ce947 */ /* 0x000fea0003800000 */
[----:B-1----:R-:W1:Y:S02]  /*33b0*/  LDS R3, [UR6+0x10] ;  /* 0x00001006ff037984 */ /* 0x002e640008000800 */
[----:B-1----:R-:W-:-:S04]  /*33c0*/  SHF.L.U32 R3, R3, 0x1f, RZ ;  /* 0x0000001f03037819 */ /* 0x002fc800000006ff */
[----:B------:R-:W1:Y:S02]  /*33d0*/  SYNCS.PHASECHK.TRANS64.TRYWAIT P0, [UR6+0x8], R3 ;  /* 0x00000803ff0075a7 */ /* 0x000e640008001106 */
[----:B-1----:R-:W-:Y:S05]  /*33e0*/  @P0 BRA `(.L_x_69) ;  /* 0x0000000000080947 */ /* 0x002fea0003800000 */
[----:B------:R-:W1:Y:S02]  /*33f0*/  SYNCS.PHASECHK.TRANS64.TRYWAIT P0, [UR6+0x8], R3 ;  /* 0x00000803ff0075a7 */ /* 0x000e640008001106 */
[----:B-1----:R-:W-:Y:S05]  /*3400*/  @!P0 BRA `(.L_x_70) ;  /* 0x00000078004c8947 */ /* 0x002fea0003800000 */
.L_x_69:
[----:B------:R-:W2:Y:S01]  /*3410*/  LDS R5, [UR37+0x180] ;  /* 0x00018025ff057984 */ /* 0x000ea20008000800 */
[----:B-1----:R-:W-:Y:S02]  /*3420*/  HFMA2 R2, -RZ, RZ, 0, 5.9604644775390625e-08 ;  /* 0x00000001ff027431 */ /* 0x002fe400000001ff */
[----:B------:R-:W-:Y:S01]  /*3430*/  IMAD.MOV.U32 R3, RZ, RZ, 0xffff ;  /* 0x0000ffffff037424 */ /* 0x000fe200078e00ff */
[----:B------:R-:W-:Y:S01]  /*3440*/  UPRMT UR7, UR4, 0x654, UR8 ;  /* 0x0000065404077896 */ /* 0x000fe20008000008 */
[----:B--2---:R-:W-:-:S03]  /*3450*/  IMAD.SHL.U32 R4, R5, 0x20, RZ ;  /* 0x0000002005047824 */ /* 0x004fc600078e00ff */
[-C--:B------:R-:W-:Y:S02]  /*3460*/  SHF.L.U32 R3, R3, R5.reuse, RZ ;  /* 0x0000000503037219 */ /* 0x080fe400000006ff */
[----:B------:R-:W-:Y:S01]  /*3470*/  SHF.L.U32 R5, R2, R5, RZ ;  /* 0x0000000502057219 */ /* 0x000fe200000006ff */
[----:B------:R2:W-:Y:S04]  /*3480*/  STS [UR37+0x180], R4 ;  /* 0x00018004ff007988 */ /* 0x0005e80008000825 */
[----:B------:R2:W-:Y:S04]  /*3490*/  ATOMS.OR RZ, [UR6+0x14], R3 ;  /* 0x00001403ffff798c */ /* 0x0005e8000b000006 */
[----:B------:R2:W-:Y:S01]  /*34a0*/  ATOMS.OR RZ, [UR6+0x18], R5 ;  /* 0x00001805ffff798c */ /* 0x0005e2000b000006 */
[----:B------:R-:W-:Y:S03]  /*34b0*/  SYNCS.ARRIVE.TRANS64.RED.A1T0 RZ, [UR7], RZ ;  /* 0x000000ffffff79a7 */ /* 0x000fe60008100407 */
[----:B------:R2:W-:Y:S01]  /*34c0*/  ATOMS.XOR RZ, [UR6+0x10], R2 ;  /* 0x00001002ffff798c */ /* 0x0005e2000b800006 */
[----:B------:R-:W-:Y:S05]  /*34d0*/  BRA `(.L_x_67) ;  /* 0x0000000000107947 */ /* 0x000fea0003800000 */
.L_x_60:
[----:B------:R-:W-:-:S05]  /*34e0*/  MOV R2, 0xffffffff ;  /* 0xffffffff00027802 */ /* 0x000fca0000000f00 */
[----:B------:R1:W-:Y:S02]  /*34f0*/  STS [UR37+0x180], R2 ;  /* 0x00018002ff007988 */ /* 0x0003e40008000825 */
[----:B-1----:R-:W-:Y:S02]  /*3500*/  MOV R2, 0x3520 ;  /* 0x0000352000027802 */ /* 0x002fe40000000f00 */
[----:B-----5:R-:W-:Y:S05]  /*3510*/  CALL.REL.NOINC `($__internal_1_$__cuda_sm10x_tcgen05_guardrail_trap_phase_invalid_during_alloc) ;  /* 0x0000007c00e07944 */ /* 0x020fea0003c00000 */
.L_x_67:
[----:B------:R-:W-:Y:S05]  /*3520*/  WARPSYNC.ALL ;  /* 0x0000000000007948 */ /* 0x000fea0003800000 */
[----:B------:R-:W3:Y:S01]  /*3530*/  S2UR UR7, SR_CgaCtaId ;  /* 0x00000000000779c3 */ /* 0x000ee20000008800 */
[----:B------:R-:W-:Y:S01]  /*3540*/  UMOV UR6, 0x400 ;  /* 0x0000040000067882 */ /* 0x000fe20000000000 */
[----:B------:R-:W-:-:S06]  /*3550*/  NOP ;  /* 0x0000000000007918 */ /* 0x000fcc0000000000 */
[----:B------:R-:W-:Y:S06]  /*3560*/  BAR.ARV 0x6, 0xa0 ;  /* 0x0182800000007b1d */ /* 0x000fec0000002000 */
[----:B------:R-:W4:Y:S01]  /*3570*/  LDCU UR8, c[0x0][0x38c] ;  /* 0x00007180ff0877ac */ /* 0x000f220008000800 */
[----:B------:R-:W-:Y:S01]  /*3580*/  LOP3.LUT R0, R0, 0xffff, RZ, 0xc0, !PT ;  /* 0x0000ffff00007812 */ /* 0x000fe200078ec0ff */
[----:B-1----:R-:W-:Y:S01]  /*3590*/  IMAD.MOV.U32 R9, RZ, RZ, 0x1 ;  /* 0x00000001ff097424 */ /* 0x002fe200078e00ff */
[----:B------:R-:W-:Y:S01]  /*35a0*/  LOP3.LUT R8, R8, 0xffff, RZ, 0xc0, !PT ;  /* 0x0000ffff08087812 */ /* 0x000fe200078ec0ff */
[----:B------:R-:W-:Y:S01]  /*35b0*/  UMOV UR19, URZ ;  /* 0x000000ff00137c82 */ /* 0x000fe20008000000 */
[----:B------:R-:W-:Y:S01]  /*35c0*/  R2UR UR11, R0 ;  /* 0x00000000000b72ca */ /* 0x000fe200000e0000 */
[----:B------:R-:W-:Y:S01]  /*35d0*/  UMOV UR18, URZ ;  /* 0x000000ff00127c82 */ /* 0x000fe20008000000 */
[----:B------:R-:W-:Y:S01]  /*35e0*/  R2UR UR12, R8 ;  /* 0x00000000080c72ca */ /* 0x000fe200000e0000 */
[----:B------:R-:W-:Y:S01]  /*35f0*/  IMAD.MOV.U32 R8, RZ, RZ, RZ ;  /* 0x000000ffff087224 */ /* 0x000fe200078e00ff */
[----:B------:R-:W-:Y:S01]  /*3600*/  UMOV UR17, URZ ;  /* 0x000000ff00117c82 */ /* 0x000fe20008000000 */
[----:B---3--:R-:W-:-:S02]  /*3610*/  ULEA UR7, UR7, UR6, 0x18 ;  /* 0x0000000607077291 */ /* 0x008fc4000f8ec0ff */
[----:B------:R-:W-:Y:S02]  /*3620*/  UISETP.NE.AND UP2, UPT, UR5, URZ, UPT ;  /* 0x000000ff0500728c */ /* 0x000fe4000bf45270 */
[----:B------:R-:W-:Y:S02]  /*3630*/  UIADD3 UR13, UPT, UPT, UR7, 0x8400, URZ ;  /* 0x00008400070d7890 */ /* 0x000fe4000fffe0ff */
[----:B------:R-:W-:Y:S02]  /*3640*/  UIADD3 UR14, UPT, UPT, UR7, 0x28400, URZ ;  /* 0x00028400070e7890 */ /* 0x000fe4000fffe0ff */
[----:B----4-:R-:W-:Y:S01]  /*3650*/  UIADD3 UR8, UPT, UPT, UR8, 0x3f, URZ ;  /* 0x0000003f08087890 */ /* 0x010fe2000fffe0ff */
[----:B--2---:R-:W1:Y:S01]  /*3660*/  LDS R2, [UR7+0x180] ;  /* 0x00018007ff027984 */ /* 0x004e620008000800 */
[----:B------:R-:W-:Y:S02]  /*3670*/  USHF.R.U32.HI UR13, URZ, 0x4, UR13 ;  /* 0x00000004ff0d7899 */ /* 0x000fe4000801160d */
[----:B------:R-:W-:-:S02]  /*3680*/  USHF.R.S32.HI UR6, URZ, 0x1f, UR8 ;  /* 0x0000001fff067899 */ /* 0x000fc40008011408 */
[----:B------:R-:W-:Y:S02]  /*3690*/  USHF.R.U32.HI UR14, URZ, 0x4, UR14 ;  /* 0x00000004ff0e7899 */ /* 0x000fe4000801160e */
[----:B------:R-:W-:Y:S02]  /*36a0*/  ULEA.HI UR6, UR6, UR8, URZ, 0x6 ;  /* 0x0000000806067291 */ /* 0x000fe4000f8f30ff */
[----:B------:R-:W-:Y:S02]  /*36b0*/  ULOP3.LUT UR13, UR13, 0x3fff, URZ, 0xc0, !UPT ;  /* 0x00003fff0d0d7892 */ /* 0x000fe4000f8ec0ff */
[----:B------:R-:W-:Y:S02]  /*36c0*/  USHF.R.S32.HI UR6, URZ, 0x6, UR6 ;  /* 0x00000006ff067899 */ /* 0x000fe40008011406 */
[----:B------:R-:W-:Y:S02]  /*36d0*/  ULOP3.LUT UR14, UR14, 0x3fff, URZ, 0xc0, !UPT ;  /* 0x00003fff0e0e7892 */ /* 0x000fe4000f8ec0ff */
[----:B------:R-:W-:Y:S01]  /*36e0*/  UISETP.LT.AND UP0, UPT, UR6, 0x1, UPT ;  /* 0x000000010600788c */ /* 0x000fe2000bf01270 */
[----:B------:R-:W-:Y:S01]  /*36f0*/  UMOV UR28, 0x0 ;  /* 0x00000000001c7882 */ /* 0x000fe20000000000 */
[----:B------:R-:W-:Y:S01]  /*3700*/  UMOV UR29, 0x10200010 ;  /* 0x10200010001d7882 */ /* 0x000fe20000000000 */
[----:B------:R-:W-:-:S02]  /*3710*/  ULOP3.LUT UR13, UR13, 0x10000, URZ, 0xfc, !UPT ;  /* 0x000100000d0d7892 */ /* 0x000fc4000f8efcff */
[----:B------:R-:W-:Y:S02]  /*3720*/  ULOP3.LUT UR14, UR14, 0x10000, URZ, 0xfc, !UPT ;  /* 0x000100000e0e7892 */ /* 0x000fe4000f8efcff */
[----:B------:R-:W-:Y:S01]  /*3730*/  USEL UR20, UR6, 0x1, !UP0 ;  /* 0x0000000106147887 */ /* 0x000fe2000c000000 */
[----:B------:R-:W-:Y:S01]  /*3740*/  UMOV UR26, 0x0 ;  /* 0x00000000001a7882 */ /* 0x000fe20000000000 */
[----:B------:R-:W-:Y:S01]  /*3750*/  UMOV UR27, 0x10200010 ;  /* 0x10200010001b7882 */ /* 0x000fe20000000000 */
[----:B------:R-:W-:Y:S01]  /*3760*/  UMOV UR24, 0x0 ;  /* 0x0000000000187882 */ /* 0x000fe20000000000 */
[----:B------:R-:W-:Y:S01]  /*3770*/  UMOV UR25, 0x10200010 ;  /* 0x1020001000197882 */ /* 0x000fe20000000000 */
[----:B------:R-:W-:Y:S01]  /*3780*/  UMOV UR22, 0x0 ;  /* 0x0000000000167882 */ /* 0x000fe20000000000 */
[----:B------:R-:W-:Y:S01]  /*3790*/  UMOV UR23, 0x10200010 ;  /* 0x1020001000177882 */ /* 0x000fe20000000000 */
[----:B-1----:R-:W-:Y:S02]  /*37a0*/  R2UR UR21, R2 ;  /* 0x00000000021572ca */ /* 0x002fe400000e0000 */
[----:B------:R-:W-:-:S13]  /*37b0*/  CS2R R2, SRZ ;  /* 0x0000000000027805 */ /* 0x000fda000001ff00 */
.L_x_78:
[C---:B------:R-:W-:Y:S02]  /*37c0*/  LEA R0, R8.reuse, UR7, 0x3 ;  /* 0x0000000708007c11 */ /* 0x040fe4000f8e18ff */
[----:B------:R-:W-:Y:S02]  /*37d0*/  SHF.L.U32 R4, R3, 0x1f, RZ ;  /* 0x0000001f03047819 */ /* 0x000fe400000006ff */
[----:B------:R-:W-:Y:S02]  /*37e0*/  LEA R5, R8, UR7, 0x4 ;  /* 0x0000000708057c11 */ /* 0x000fe4000f8e20ff */
[----:B------:R-:W1:Y:S02]  /*37f0*/  SYNCS.PHASECHK.TRANS64.TRYWAIT P0, [R0+URZ+0xd0], R4 ;  /* 0x0000d004000075a7 */ /* 0x000e6400080011ff */
[----:B-1-34-:R-:W-:Y:S05]  /*3800*/  @!P0 BRA `(.L_x_71) ;  /* 0x0000007400648947 */ /* 0x01afea0003800000 */
.L_x_259:
[----:B-1----:R-:W1:Y:S01]  /*3810*/  LDS.128 R4, [R5+0x160] ;  /* 0x0001600005047984 */ /* 0x002e620000000c00 */
[----:B------:R-:W-:Y:S02]  /*3820*/  VIADD R0, R0, 0xe0 ;  /* 0x000000e000007836 */ /* 0x000fe40000000000 */
[----:B------:R-:W-:Y:S01]  /*3830*/  VIADD R8, R8, 0x1 ;  /* 0x0000000108087836 */ /* 0x000fe20000000000 */
[----:B------:R-:W-:Y:S01]  /*3840*/  @!PT LDS RZ, [RZ] ;  /* 0x00000000fffff984 */ /* 0x000fe20000000800 */
[----:B------:R-:W-:Y:S01]  /*3850*/  @!PT LDS RZ, [RZ] ;  /* 0x00000000fffff984 */ /* 0x000fe20000000800 */
[----:B------:R-:W-:Y:S01]  /*3860*/  @!PT LDS RZ, [RZ] ;  /* 0x00000000fffff984 */ /* 0x000fe20000000800 */
[----:B------:R-:W-:Y:S01]  /*3870*/  @!PT LDS RZ, [RZ] ;  /* 0x00000000fffff984 */ /* 0x000fe20000000800 */
[----:B------:R2:W-:Y:S06]  /*3880*/  MEMBAR.ALL.CTA ;  /* 0x0000000000007992 */ /* 0x0005ec0000008000 */
[----:B--2---:R-:W2:Y:S01]  /*3890*/  FENCE.VIEW.ASYNC.S ;  /* 0x00000000000073c6 */ /* 0x004ea20000000000 */
[----:B------:R-:W-:-:S04]  /*38a0*/  PRMT R0, RZ, 0x654, R0 ;  /* 0x00000654ff007816 */ /* 0x000fc80000000000 */
[----:B--2---:R2:W-:Y:S01]  /*38b0*/  SYNCS.ARRIVE.TRANS64.RED.A1T0 RZ, [R0+URZ], RZ ;  /* 0x000000ff00ff79a7 */ /* 0x0045e200081004ff */
[----:B-1----:R-:W-:Y:S01]  /*38c0*/  LOP3.LUT P1, RZ, R6, 0x1, RZ, 0xc0, !PT ;  /* 0x0000000106ff7812 */ /* 0x002fe2000782c0ff */
[----:B--2---:R-:W-:-:S12]  /*38d0*/  BRA.U UP2, `(.L_x_72) ;  /* 0x0000000502087547 */ /* 0x004fd8000b800000 */
[----:B------:R-:W1:Y:S01]  /*38e0*/  LDCU UR8, c[0x0][0x38c] ;  /* 0x00007180ff0877ac */ /* 0x000e620008000800 */
[----:B------:R-:W-:Y:S02]  /*38f0*/  PLOP3.LUT P2, PT, PT, PT, PT, 0x80, 0x8 ;  /* 0x000000000008781c */ /* 0x000fe40003f4f070 */
[----:B------:R-:W-:Y:S01]  /*3900*/  SHF.L.U32 R4, R9, 0x1f, RZ ;  /* 0x0000001f09047819 */ /* 0x000fe200000006ff */
[----:B------:R-:W-:Y:S02]  /*3910*/  ULEA UR9, UR19, UR7, 0x3 ;  /* 0x0000000713097291 */ /* 0x000fe4000f8e18ff */
[----:B------:R-:W-:Y:S02]  /*3920*/  ULEA UR10, UR19, UR21, 0x7 ;  /* 0x00000015130a7291 */ /* 0x000fe4000f8e38ff */
[----:B-1----:R-:W-:-:S06]  /*3930*/  UISETP.GE.AND UP0, UPT, UR8, 0x1, UPT ;  /* 0x000000010800788c */ /* 0x002fcc000bf06270 */
[----:B------:R-:W-:-:S05]  /*3940*/  PLOP3.LUT P0, PT, PT, PT, UP0, 0x80, 0x8 ;  /* 0x000000000008781c */ /* 0x000fca0003f0f008 */
[----:B------:R-:W-:-:S08]  /*3950*/  @UP0 ULEA UR8, UR18, UR7, 0x3 ;  /* 0x0000000712080291 */ /* 0x000fd0000f8e18ff */
[----:B------:R-:W-:-:S04]  /*3960*/  @P0 SHF.L.U32 R0, R2, 0x1f, RZ ;  /* 0x0000001f02000819 */ /* 0x000fc800000006ff */
[----:B------:R1:W2:Y:S01]  /*3970*/  @P0 SYNCS.PHASECHK.TRANS64.TRYWAIT P2, [UR8], R0 ;  /* 0x00000000ff0005a7 */ /* 0x0002a20008041108 */
[----:B------:R-:W3:Y:S02]  /*3980*/  SYNCS.PHASECHK.TRANS64.TRYWAIT P0, [UR9+0x110], R4 ;  /* 0x00011004ff0075a7 */ /* 0x000ee40008001109 */
[----:B-123--:R-:W-:Y:S05]  /*3990*/  @!P0 BRA `(.L_x_73) ;  /* 0x0000007400148947 */ /* 0x00efea0003800000 */
.L_x_261:
[----:B------:R-:W-:Y:S01]  /*39a0*/  UMOV UR16, UR17 ;  /* 0x0000001100107c82 */ /* 0x000fe20008000000 */
[----:B------:R-:W-:Y:S05]  /*39b0*/  BRA.U !UP0, `(.L_x_74) ;  /* 0x0000000108c07547 */ /* 0x000fea000b800000 */
[----:B------:R-:W-:Y:S02]  /*39c0*/  UIADD3 UR16, UPT, UPT, UR20, UR17, URZ ;  /* 0x0000001114107290 */ /* 0x000fe4000fffe0ff */
[----:B------:R-:W-:Y:S01]  /*39d0*/  UPLOP3.LUT UP3, UPT, UPT, UPT, UPT, 0x40, 0x4 ;  /* 0x000000000004789c */ /* 0x000fe20003f6e870 */
[----:B------:R-:W-:Y:S01]  /*39e0*/  UMOV UR15, UR6 ;  /* 0x00000006000f7c82 */ /* 0x000fe20008000000 */
[----:B------:R-:W-:-:S09]  /*39f0*/  UMOV UR46, UR18 ;  /* 0x00000012002e7c82 */ /* 0x000fd20008000000 */
.L_x_77:
[----:B--2---:R-:W-:Y:S01]  /*3a00*/  ULEA UR8, UR46, UR7, 0x3 ;  /* 0x000000072e087291 */ /* 0x004fe2000f8e18ff */
[----:B---3--:R-:W-:Y:S11]  /*3a10*/  @P2 BRA `(.L_x_75) ;  /* 0x00000000000c2947 */ /* 0x008ff60003800000 */
[----:B-1----:R-:W-:Y:S04]  /*3a20*/  SHF.L.U32 R4, R2, 0x1f, RZ ;  /* 0x0000001f02047819 */ /* 0x002fe800000006ff */
[----:B------:R-:W1:Y:S02]  /*3a30*/  SYNCS.PHASECHK.TRANS64.TRYWAIT P0, [UR8], R4 ;  /* 0x00000004ff0075a7 */ /* 0x000e640008001108 */
[----:B-1----:R-:W-:Y:S05]  /*3a40*/  @!P0 BRA `(.L_x_76) ;  /* 0x0000007400008947 */ /* 0x002fea0003800000 */
.L_x_75:
[----:B------:R-:W-:Y:S01]  /*3a50*/  UISETP.NE.AND UP0, UPT, UR15, 0x1, UPT ;  /* 0x000000010f00788c */ /* 0x000fe2000bf05270 */
[----:B------:R-:W-:Y:S01]  /*3a60*/  PLOP3.LUT P2, PT, PT, PT, PT, 0x80, 0x8 ;  /* 0x000000000008781c */ /* 0x000fe20003f4f070 */
[----:B------:R-:W-:Y:S02]  /*3a70*/  UIADD3 UR18, UPT, UPT, UR46, 0x1, URZ ;  /* 0x000000012e127890 */ /* 0x000fe4000fffe0ff */
[----:B------:R-:W-:Y:S02]  /*3a80*/  ULEA UR32, UR46, UR14, 0x9 ;  /* 0x0000000e2e207291 */ /* 0x000fe4000f8e48ff */
[----:B------:R-:W-:Y:S01]  /*3a90*/  UISETP.NE.AND UP1, UPT, UR18, 0x8, UPT ;  /* 0x000000081200788c */ /* 0x000fe2000bf25270 */
[----:B------:R-:W-:Y:S01]  /*3aa0*/  PLOP3.LUT P0, PT, PT, PT, UP0, 0x80, 0x8 ;  /* 0x000000000008781c */ /* 0x000fe20003f0f008 */
[----:B------:R-:W-:Y:S02]  /*3ab0*/  UIADD3 UR44, UPT, UPT, UR32, 0x2, URZ ;  /* 0x00000002202c7890 */ /* 0x000fe4000fffe0ff */
[----:B------:R-:W-:Y:S02]  /*3ac0*/  USEL UR31, URZ, 0x1, UP1 ;  /* 0x00000001ff1f7887 */ /* 0x000fe40008800000 */
[----:B------:R-:W-:Y:S02]  /*3ad0*/  USEL UR18, UR18, URZ, UP1 ;  /* 0x000000ff12127287 */ /* 0x000fe40008800000 */
[----:B------:R-:W-:Y:S02]  /*3ae0*/  UIADD3 UR40, UPT, UPT, UR32, 0x4, URZ ;  /* 0x0000000420287890 */ /* 0x000fe4000fffe0ff */
[----:B------:R-:W-:Y:S01]  /*3af0*/  @UP0 ULEA UR30, UR18, UR7, 0x3 ;  /* 0x00000007121e0291 */ /* 0x000fe2000f8e18ff */
[----:B------:R-:W-:Y:S01]  /*3b00*/  LOP3.LUT R2, R2, UR31, RZ, 0x3c, !PT ;  /* 0x0000001f02027c12 */ /* 0x000fe2000f8e3cff */
[----:B------:R-:W-:Y:S02]  /*3b10*/  UIADD3 UR36, UPT, UPT, UR32, 0x6, URZ ;  /* 0x0000000620247890 */ /* 0x000fe4000fffe0ff */
[----:B------:R-:W-:Y:S01]  /*3b20*/  UIADD3 UR8, UPT, UPT, UR8, 0x40, URZ ;  /* 0x0000004008087890 */ /* 0x000fe2000fffe0ff */
[----:B-1----:R-:W-:Y:S01]  /*3b30*/  @P0 SHF.L.U32 R0, R2, 0x1f, RZ ;  /* 0x0000001f02000819 */ /* 0x002fe200000006ff */
[----:B------:R-:W-:Y:S02]  /*3b40*/  UIADD3 UR17, UPT, UPT, UR17, 0x1, URZ ;  /* 0x0000000111117890 */ /* 0x000fe4000fffe0ff */
[----:B------:R-:W-:Y:S01]  /*3b50*/  UIADD3 UR15, UPT, UPT, UR15, -0x1, URZ ;  /* 0xffffffff0f0f7890 */ /* 0x000fe2000fffe0ff */
[----:B------:R2:W3:Y:S01]  /*3b60*/  @P0 SYNCS.PHASECHK.TRANS64.TRYWAIT P2, [UR30], R0 ;  /* 0x00000000ff0005a7 */ /* 0x0004e2000804111e */
[----:B------:R-:W-:Y:S02]  /*3b70*/  ULEA UR30, UR46, UR13, 0xa ;  /* 0x0000000d2e1e7291 */ /* 0x000fe4000f8e50ff */
[----:B------:R-:W-:Y:S02]  /*3b80*/  UISETP.NE.AND UP0, UPT, UR17, UR16, UPT ;  /* 0x000000101100728c */ /* 0x000fe4000bf05270 */
[----:B------:R-:W-:Y:S02]  /*3b90*/  UIADD3 UR42, UPT, UPT, UR30, 0x2, URZ ;  /* 0x000000021e2a7890 */ /* 0x000fe4000fffe0ff */
[----:B------:R-:W-:Y:S02]  /*3ba0*/  UIADD3 UR38, UPT, UPT, UR30, 0x4, URZ ;  /* 0x000000041e267890 */ /* 0x000fe4000fffe0ff */
[----:B------:R-:W-:Y:S01]  /*3bb0*/  UIADD3 UR34, UPT, UPT, UR30, 0x6, URZ ;  /* 0x000000061e227890 */ /* 0x000fe2000fffe0ff */
[----:B------:R-:W-:Y:S01]  /*3bc0*/  UMOV UR33, 0x40004040 ;  /* 0x4000404000217882 */ /* 0x000fe20000000000 */
[----:B------:R-:W-:Y:S01]  /*3bd0*/  UMOV UR31, 0x40004040 ;  /* 0x40004040001f7882 */ /* 0x000fe20000000000 */
[----:B------:R-:W-:Y:S01]  /*3be0*/  UMOV UR45, 0x40004040 ;  /* 0x40004040002d7882 */ /* 0x000fe20000000000 */
[----:B------:R2:W-:Y:S01]  /*3bf0*/  UTCHMMA.2CTA gdesc[UR30], gdesc[UR32], tmem[UR10], tmem[UR28], idesc[UR29], UP3 ;  /* 0x00ff1c201e0075ea */ /* 0x0005e20009a0000a */
[----:B------:R-:W-:Y:S01]  /*3c00*/  UPLOP3.LUT UP3, UPT, UPT, UPT, UPT, 0x80, 0x8 ;  /* 0x000000000008789c */ /* 0x000fe20003f6f070 */
[----:B------:R-:W-:Y:S01]  /*3c10*/  UMOV UR43, 0x40004040 ;  /* 0x40004040002b7882 */ /* 0x000fe20000000000 */
[----:B------:R-:W-:Y:S01]  /*3c20*/  UMOV UR41, 0x40004040 ;  /* 0x4000404000297882 */ /* 0x000fe20000000000 */
[----:B------:R2:W-:Y:S01]  /*3c30*/  UTCHMMA.2CTA gdesc[UR42], gdesc[UR44], tmem[UR10], tmem[UR26], idesc[UR27], UPT ;  /* 0x00ff1a2c2a0075ea */ /* 0x0005e2000ba0000a */
[----:B------:R-:W-:Y:S01]  /*3c40*/  UMOV UR39, 0x40004040 ;  /* 0x4000404000277882 */ /* 0x000fe20000000000 */
[----:B------:R-:W-:Y:S01]  /*3c50*/  UMOV UR37, 0x40004040 ;  /* 0x4000404000257882 */ /* 0x000fe20000000000 */
[----:B------:R-:W-:Y:S01]  /*3c60*/  UMOV UR35, 0x40004040 ;  /* 0x4000404000237882 */ /* 0x000fe20000000000 */
[----:B------:R2:W-:Y:S01]  /*3c70*/  UTCHMMA.2CTA gdesc[UR38], gdesc[UR40], tmem[UR10], tmem[UR24], idesc[UR25], UPT ;  /* 0x00ff1828260075ea */ /* 0x0005e2000ba0000a */
[----:B------:R2:W-:Y:S01]  /*3c80*/  UTCHMMA.2CTA gdesc[UR34], gdesc[UR36], tmem[UR10], tmem[UR22], idesc[UR23], UPT ;  /* 0x00ff1624220075ea */ /* 0x0005e2000ba0000a */
[----:B------:R2:W-:Y:S01]  /*3c90*/  UTCBAR.2CTA.MULTICAST [UR8], URZ, UR12 ;  /* 0x000000ff080073e9 */ /* 0x0005e2000820080c */
[----:B------:R-:W-:Y:S01]  /*3ca0*/  UMOV UR46, UR18 ;  /* 0x00000012002e7c82 */ /* 0x000fe20008000000 */
[----:B------:R-:W-:Y:S05]  /*3cb0*/  BRA.U UP0, `(.L_x_77) ;  /* 0xfffffffd00507547 */ /* 0x000fea000b83ffff */
.L_x_74:
[----:B------:R-:W-:Y:S01]  /*3cc0*/  UIADD3 UR9, UPT, UPT, UR9, 0xf0, URZ ;  /* 0x000000f009097890 */ /* 0x000fe2000fffe0ff */
[----:B------:R-:W-:-:S08]  /*3cd0*/  UMOV UR17, UR16 ;  /* 0x0000001000117c82 */ /* 0x000fd00008000000 */
[----:B------:R4:W-:Y:S01]  /*3ce0*/  UTCBAR.2CTA.MULTICAST [UR9], URZ, UR11 ;  /* 0x000000ff090073e9 */ /* 0x0009e2000820080b */
[----:B------:R-:W-:Y:S02]  /*3cf0*/  NOP ;  /* 0x0000000000007918 */ /* 0x000fe40000000000 */
.L_x_72:
[----:B------:R-:W-:Y:S01]  /*3d00*/  UIADD3 UR19, UPT, UPT, UR19, 0x1, URZ ;  /* 0x0000000113137890 */ /* 0x000fe2000fffe0ff */
[----:B------:R-:W-:-:S03]  /*3d10*/  ISETP.NE.AND P0, PT, R8, 0x2, PT ;  /* 0x000000020800780c */ /* 0x000fc60003f05270 */
[----:B------:R-:W-:Y:S01]  /*3d20*/  UISETP.NE.AND UP0, UPT, UR19, 0x4, UPT ;  /* 0x000000041300788c */ /* 0x000fe2000bf05270 */
[----:B-12---:R-:W-:Y:S02]  /*3d30*/  SEL R0, RZ, 0x1, P0 ;  /* 0x00000001ff007807 */ /* 0x006fe40000000000 */
[----:B------:R-:W-:Y:S01]  /*3d40*/  SEL R8, R8, RZ, P0 ;  /* 0x000000ff08087207 */ /* 0x000fe20000000000 */
[----:B------:R-:W-:Y:S01]  /*3d50*/  USEL UR8, URZ, 0x1, UP0 ;  /* 0x00000001ff087887 */ /* 0x000fe20008000000 */
[----:B------:R-:W-:Y:S01]  /*3d60*/  LOP3.LUT R3, R3, R0, RZ, 0x3c, !PT ;  /* 0x0000000003037212 */ /* 0x000fe200078e3cff */
[----:B------:R-:W-:-:S04]  /*3d70*/  USEL UR19, UR19, URZ, UP0 ;  /* 0x000000ff13137287 */ /* 0x000fc80008000000 */
[----:B------:R-:W-:Y:S01]  /*3d80*/  LOP3.LUT R9, R9, UR8, RZ, 0x3c, !PT ;  /* 0x0000000809097c12 */ /* 0x000fe2000f8e3cff */
[----:B------:R-:W-:Y:S07]  /*3d90*/  @P1 BRA `(.L_x_78) ;  /* 0xfffffff800881947 */ /* 0x000fee000383ffff */
[----:B------:R-:W1:Y:S01]  /*3da0*/  S2UR UR6, SR_CgaCtaId ;  /* 0x00000000000679c3 */ /* 0x000e620000008800 */
[----:B------:R-:W-:Y:S01]  /*3db0*/  ELECT P0, URZ, PT ;  /* 0x0000000000ff782f */ /* 0x000fe20003800000 */
[----:B------:R-:W-:Y:S01]  /*3dc0*/  HFMA2 R0, -RZ, RZ, 0, 5.9604644775390625e-08 ;  /* 0x00000001ff007431 */ /* 0x000fe200000001ff */
[----:B------:R-:W-:-:S05]  /*3dd0*/  UMOV UR8, 0x40 ;  /* 0x0000004000087882 */ /* 0x000fca0000000000 */
[----:B------:R-:W-:Y:S01]  /*3de0*/  UVIRTCOUNT.DEALLOC.SMPOOL 0x80 ;  /* 0x000000800000784c */ /* 0x000fe20000000000 */
[----:B------:R-:W-:Y:S02]  /*3df0*/  UISETP.NE.AND UP0, UPT, UR5, URZ, UPT ;  /* 0x000000ff0500728c */ /* 0x000fe4000bf05270 */
[----:B-1----:R-:W-:-:S09]  /*3e00*/  ULEA UR6, UR6, UR8, 0x18 ;  /* 0x0000000806067291 */ /* 0x002fd2000f8ec0ff */
[----:B------:R1:W-:Y:S01]  /*3e10*/  @P0 STS.U8 [UR6+0x1c], R0 ;  /* 0x00001c00ff000988 */ /* 0x0003e20008000006 */
[----:B------:R-:W-:Y:S05]  /*3e20*/  BRA.U UP0, `(.L_x_79) ;  /* 0x0000000100a07547 */ /* 0x000fea000b800000 */
[----:B------:R-:W-:Y:S01]  /*3e30*/  UIADD3 UR5, UPT, UPT, UR7, 0x110, URZ ;  /* 0x0000011007057890 */ /* 0x000fe2000fffe0ff */
[----:B------:R-:W-:-:S03]  /*3e40*/  SHF.L.U32 R2, R9, 0x1f, RZ ;  /* 0x0000001f09027819 */ /* 0x000fc600000006ff */
[----:B------:R-:W-:-:S09]  /*3e50*/  ULEA UR8, UR19, UR5, 0x3 ;  /* 0x0000000513087291 */ /* 0x000fd2000f8e18ff */
[----:B------:R-:W2:Y:S02]  /*3e60*/  SYNCS.PHASECHK.TRANS64.TRYWAIT P0, [UR8], R2 ;  /* 0x00000002ff0075a7 */ /* 0x000ea40008001108 */
[----:B--2---:R-:W-:Y:S05]  /*3e70*/  @!P0 BRA `(.L_x_80) ;  /* 0x00000070000c8947 */ /* 0x004fea0003800000 */
.L_x_264:
[----:B----4-:R-:W-:-:S04]  /*3e80*/  UIADD3 UR9, UPT, UPT, UR19, 0x1, URZ ;  /* 0x0000000113097890 */ /* 0x010fc8000fffe0ff */
        /* <DEDUP_REMOVED lines=8> */
.L_x_266:
        /* <DEDUP_REMOVED lines=9> */
.L_x_268:
[----:B------:R-:W-:-:S04]  /*3fa0*/  UIADD3 UR9, UPT, UPT, UR9, 0x1, URZ ;  /* 0x0000000109097890 */ /* 0x000fc8000fffe0ff */
[----:B------:R-:W-:-:S04]  /*3fb0*/  UISETP.NE.AND UP1, UPT, UR9, 0x4, UPT ;  /* 0x000000040900788c */ /* 0x000fc8000bf25270 */
[----:B------:R-:W-:Y:S02]  /*3fc0*/  USEL UR8, URZ, 0x1, UP1 ;  /* 0x00000001ff087887 */ /* 0x000fe40008800000 */
[----:B------:R-:W-:-:S04]  /*3fd0*/  USEL UR9, UR9, URZ, UP1 ;  /* 0x000000ff09097287 */ /* 0x000fc80008800000 */
[----:B------:R-:W-:Y:S01]  /*3fe0*/  ULEA UR9, UR9, UR5, 0x3 ;  /* 0x0000000509097291 */ /* 0x000fe2000f8e18ff */
[----:B------:R-:W-:-:S04]  /*3ff0*/  LOP3.LUT R2, R2, UR8, RZ, 0x3c, !PT ;  /* 0x0000000802027c12 */ /* 0x000fc8000f8e3cff */
[----:B------:R-:W-:Y:S01]  /*4000*/  SHF.L.U32 R2, R2, 0x1f, RZ ;  /* 0x0000001f02027819 */ /* 0x000fe200000006ff */
[----:B-1----:R-:W-:-:S04]  /*4010*/  IMAD.U32 R0, RZ, RZ, UR9 ;  /* 0x00000009ff007e24 */ /* 0x002fc8000f8e00ff */
[----:B------:R1:W2:Y:S03]  /*4020*/  SYNCS.PHASECHK.TRANS64.TRYWAIT P0, [R0+URZ], R2 ;  /* 0x00000002000075a7 */ /* 0x0002a600080011ff */
[----:B--2---:R-:W-:Y:S05]  /*4030*/  @!P0 NANOSLEEP.SYNCS 0x989680 ;  /* 0x009896800000895d */ /* 0x004fea0003900000 */
[----:B------:R-:W2:Y:S02]  /*4040*/  @!P0 SYNCS.PHASECHK.TRANS64 P0, [R0+URZ], R2 ;  /* 0x00000002000085a7 */ /* 0x000ea400080010ff */
[----:B--2---:R-:W-:Y:S05]  /*4050*/  @P0 BRA `(.L_x_83) ;  /* 0x0000000000200947 */ /* 0x004fea0003800000 */
.L_x_84:
[----:B--2---:R2:W4:Y:S02]  /*4060*/  SYNCS.PHASECHK.TRANS64.TRYWAIT P0, [R0+URZ], R2 ;  /* 0x00000002000075a7 */ /* 0x00452400080011ff */
[----:B----4-:R-:W-:Y:S05]  /*4070*/  @!P0 NANOSLEEP.SYNCS 0x989680 ;  /* 0x009896800000895d */ /* 0x010fea0003900000 */
[----:B------:R-:W4:Y:S02]  /*4080*/  @!P0 SYNCS.PHASECHK.TRANS64 P0, [R0+URZ], R2 ;  /* 0x00000002000085a7 */ /* 0x000f2400080010ff */
[----:B----4-:R-:W-:Y:S05]  /*4090*/  @!P0 BRA `(.L_x_84) ;  /* 0xfffffffc00f08947 */ /* 0x010fea000383ffff */
[----:B------:R-:W-:Y:S05]  /*40a0*/  BRA `(.L_x_83) ;  /* 0x00000000000c7947 */ /* 0x000fea0003800000 */
.L_x_79:
[----:B------:R-:W-:-:S04]  /*40b0*/  UIADD3 UR5, UPT, UPT, UR7, 0x150, URZ ;  /* 0x0000015007057890 */ /* 0x000fc8000fffe0ff */
[----:B------:R-:W-:-:S09]  /*40c0*/  UPRMT UR5, UR4, 0x654, UR5 ;  /* 0x0000065404057896 */ /* 0x000fd20008000005 */
[----:B------:R-:W-:Y:S03]  /*40d0*/  SYNCS.ARRIVE.TRANS64.RED.A1T0 RZ, [UR5], RZ ;  /* 0x000000ffffff79a7 */ /* 0x000fe60008100405 */
.L_x_83:
[----:B-12---:R-:W-:Y:S01]  /*40e0*/  SHF.L.U32 R2, RZ, 0x1f, RZ ;  /* 0x0000001fff027819 */ /* 0x006fe200000006ff */
[----:B------:R-:W-:Y:S01]  /*40f0*/  UIADD3 UR5, UPT, UPT, UR7, 0x150, URZ ;  /* 0x0000015007057890 */ /* 0x000fe2000fffe0ff */
[----:B------:R-:W-:Y:S02]  /*4100*/  PLOP3.LUT P0, PT, PT, PT, UP0, 0x80, 0x8 ;  /* 0x000000000008781c */ /* 0x000fe40003f0f008 */
[----:B------:R-:W1:Y:S02]  /*4110*/  SYNCS.PHASECHK.TRANS64.TRYWAIT P1, [UR7+0x150], R2 ;  /* 0x00015002ff0075a7 */ /* 0x000e640008021107 */
[----:B-1----:R-:W-:Y:S09]  /*4120*/  @!P1 BRA `(.L_x_85) ;  /* 0x0000006c00a89947 */ /* 0x002ff20003800000 */
.L_x_270:
[----:B------:R-:W-:Y:S01]  /*4130*/  @!UP0 UPRMT UR5, UR4, 0x654, UR5 ;  /* 0x0000065404058896 */ /* 0x000fe20008000005 */
[----:B------:R-:W-:Y:S02]  /*4140*/  UMOV UR8, 0xffff ;  /* 0x0000ffff00087882 */ /* 0x000fe40000000000 */
[----:B------:R-:W-:-:S06]  /*4150*/  UMOV UR4, 0x1 ;  /* 0x0000000100047882 */ /* 0x000fcc0000000000 */
[----:B------:R-:W-:Y:S01]  /*4160*/  @!P0 SYNCS.ARRIVE.TRANS64.RED.A1T0 RZ, [UR5], RZ ;  /* 0x000000ffffff89a7 */ /* 0x000fe20008100405 */
[----:B------:R-:W-:Y:S01]  /*4170*/  NOP ;  /* 0x0000000000007918 */ /* 0x000fe20000000000 */
[----:B-1----:R-:W1:Y:S01]  /*4180*/  LDS R0, [UR6+0x14] ;  /* 0x00001406ff007984 */ /* 0x002e620008000800 */
[----:B------:R-:W-:-:S04]  /*4190*/  ULOP3.LUT UR5, UR21, 0xffff, URZ, 0xc0, !UPT ;  /* 0x0000ffff15057892 */ /* 0x000fc8000f8ec0ff */
[----:B------:R-:W-:-:S04]  /*41a0*/  USHF.R.U32.HI UR5, URZ, 0x5, UR5 ;  /* 0x00000005ff057899 */ /* 0x000fc80008011605 */
[----:B------:R-:W-:Y:S02]  /*41b0*/  USHF.L.U32 UR8, UR8, UR5, URZ ;  /* 0x0000000508087299 */ /* 0x000fe400080006ff */
[----:B------:R-:W-:-:S04]  /*41c0*/  USHF.L.U32 UR4, UR4, UR5, URZ ;  /* 0x0000000504047299 */ /* 0x000fc800080006ff */
[----:B-1----:R-:W-:-:S04]  /*41d0*/  LOP3.LUT R0, R0, UR8, RZ, 0xc0, !PT ;  /* 0x0000000800007c12 */ /* 0x002fc8000f8ec0ff */
[----:B------:R-:W-:-:S13]  /*41e0*/  ISETP.NE.AND P0, PT, R0, UR8, PT ;  /* 0x0000000800007c0c */ /* 0x000fda000bf05270 */
[----:B------:R-:W-:Y:S05]  /*41f0*/  @P0 BRA `(.L_x_86) ;  /* 0x0000000000580947 */ /* 0x000fea0003800000 */
[----:B------:R-:W1:Y:S02]  /*4200*/  LDS R0, [UR6+0x18] ;  /* 0x00001806ff007984 */ /* 0x000e640008000800 */
[----:B-1----:R-:W-:-:S04]  /*4210*/  LOP3.LUT R0, R0, UR4, RZ, 0xc0, !PT ;  /* 0x0000000400007c12 */ /* 0x002fc8000f8ec0ff */
[----:B------:R-:W-:-:S13]  /*4220*/  ISETP.NE.AND P0, PT, R0, UR4, PT ;  /* 0x0000000400007c0c */ /* 0x000fda000bf05270 */
[----:B------:R-:W-:Y:S05]  /*4230*/  @P0 BRA `(.L_x_87) ;  /* 0x00000000003c0947 */ /* 0x000fea0003800000 */
[----:B------:R-:W1:Y:S01]  /*4240*/  S2R R2, SR_LANEID ;  /* 0x0000000000027919 */ /* 0x000e620000000000 */
[----:B------:R-:W-:Y:S01]  /*4250*/  ULOP3.LUT UR8, URZ, UR8, URZ, 0x33, !UPT ;  /* 0x00000008ff087292 */ /* 0x000fe2000f8e33ff */
[----:B------:R-:W-:Y:S02]  /*4260*/  VOTEU.ANY UR7, UPT, PT ;  /* 0x0000000000077886 */ /* 0x000fe400038e0100 */
[----:B------:R-:W-:-:S03]  /*4270*/  UFLO.U32 UR7, UR7 ;  /* 0x00000007000772bd */ /* 0x000fc600080e0000 */
[----:B------:R-:W-:-:S04]  /*4280*/  IMAD.U32 R0, RZ, RZ, UR8 ;  /* 0x00000008ff007e24 */ /* 0x000fc8000f8e00ff */
[----:B------:R2:W3:Y:S02]  /*4290*/  REDUX UR5, R0 ;  /* 0x00000000000573c4 */ /* 0x0004e40000000000 */
[----:B------:R1:W-:Y:S02]  /*42a0*/  UTCATOMSWS.AND URZ, UR8 ;  /* 0x0000000800ff79e3 */ /* 0x0003e40008000000 */
[----:B-1----:R-:W-:Y:S02]  /*42b0*/  ISETP.EQ.U32.AND P0, PT, R2, UR7, PT ;  /* 0x0000000702007c0c */ /* 0x002fe4000bf02070 */
[----:B--2---:R-:W-:Y:S02]  /*42c0*/  LOP3.LUT R0, RZ, UR4, RZ, 0x33, !PT ;  /* 0x00000004ff007c12 */ /* 0x004fe4000f8e33ff */
[----:B---3--:R-:W-:Y:S02]  /*42d0*/  MOV R2, UR5 ;  /* 0x0000000500027c02 */ /* 0x008fe40008000f00 */
[----:B------:R-:W1:Y:S07]  /*42e0*/  REDUX UR4, R0 ;  /* 0x00000000000473c4 */ /* 0x000e6e0000000000 */
[----:B------:R2:W-:Y:S01]  /*42f0*/  @P0 ATOMS.AND RZ, [UR6+0x14], R2 ;  /* 0x00001402ffff098c */ /* 0x0005e2000a800006 */
[----:B-1----:R-:W-:-:S05]  /*4300*/  IMAD.U32 R0, RZ, RZ, UR4 ;  /* 0x00000004ff007e24 */ /* 0x002fca000f8e00ff */
[----:B------:R2:W-:Y:S01]  /*4310*/  @P0 ATOMS.AND RZ, [UR6+0x18], R0 ;  /* 0x00001800ffff098c */ /* 0x0005e2000a800006 */
[----:B------:R-:W-:Y:S05]  /*4320*/  BRA `(.L_x_88) ;  /* 0x0000000000147947 */ /* 0x000fea0003800000 */
.L_x_87:
[----:B------:R-:W-:Y:S02]  /*4330*/  MOV R2, 0x4350 ;  /* 0x0000435000027802 */ /* 0x000fe40000000f00 */
[----:B---345:R-:W-:Y:S05]  /*4340*/  CALL.REL.NOINC `($__internal_0_$__cuda_sm10x_tcgen05_guardrail_trap_col_being_dealloced_not_returned_by_alloc) ;  /* 0x0000007000487944 */ /* 0x038fea0003c00000 */
[----:B------:R-:W-:Y:S05]  /*4350*/  BRA `(.L_x_88) ;  /* 0x0000000000087947 */ /* 0x000fea0003800000 */
.L_x_86:
[----:B------:R-:W-:Y:S02]  /*4360*/  MOV R2, 0x4380 ;  /* 0x0000438000027802 */ /* 0x000fe40000000f00 */
[----:B---345:R-:W-:Y:S05]  /*4370*/  CALL.REL.NOINC `($__internal_2_$__cuda_sm10x_tcgen05_guardrail_trap_unallocated_columns_being_dealloced) ;  /* 0x0000007000547944 */ /* 0x038fea0003c00000 */
.L_x_88:
[----:B------:R-:W-:Y:S01]  /*4380*/  NOP ;  /* 0x0000000000007918 */ /* 0x000fe20000000000 */
[----:B----4-:R-:W-:Y:S05]  /*4390*/  EXIT ;  /* 0x000000000000794d */ /* 0x010fea0003800000 */
.L_x_59:
[----:B------:R-:W-:-:S09]  /*43a0*/  UISETP.NE.OR UP5, UPT, UR10, 0x3, UP5 ;  /* 0x000000030a00788c */ /* 0x000fd2000afa5670 */
[----:B------:R-:W-:Y:S05]  /*43b0*/  BRA.U UP5, `(.L_x_89) ;  /* 0x0000001105087547 */ /* 0x000fea000b800000 */
[----:B------:R-:W1:Y:S01]  /*43c0*/  LDC R0, c[0x0][0xb30] ;  /* 0x0002cc00ff007b82 */ /* 0x000e620000000800 */
[----:B------:R-:W2:Y:S01]  /*43d0*/  LDCU.64 UR8, c[0x0][0x888] ;  /* 0x00011100ff0877ac */ /* 0x000ea20008000a00 */
[----:B------:R-:W-:Y:S02]  /*43e0*/  HFMA2 R27, -RZ, RZ, 0, 0 ;  /* 0x00000000ff1b7431 */ /* 0x000fe400000001ff */
[----:B------:R-:W-:Y:S01]  /*43f0*/  IMAD.MOV.U32 R29, RZ, RZ, 0x1 ;  /* 0x00000001ff1d7424 */ /* 0x000fe200078e00ff */
[----:B------:R-:W-:Y:S01]  /*4400*/  MOV R25, 0x2000 ;  /* 0x0000200000197802 */ /* 0x000fe20000000f00 */
[----:B------:R-:W3:Y:S01]  /*4410*/  LDCU.64 UR4, c[0x0][0x890] ;  /* 0x00011200ff0477ac */ /* 0x000ee20008000a00 */
[----:B------:R-:W-:Y:S01]  /*4420*/  IMAD.MOV.U32 R28, RZ, RZ, RZ ;  /* 0x000000ffff1c7224 */ /* 0x000fe200078e00ff */
[----:B------:R-:W4:Y:S01]  /*4430*/  LDC R24, c[0x0][0x370] ;  /* 0x0000dc00ff187b82 */ /* 0x000f220000000800 */
[----:B------:R-:W-:Y:S01]  /*4440*/  UMOV UR7, 0x400 ;  /* 0x0000040000077882 */ /* 0x000fe20000000000 */
[----:B------:R-:W-:-:S02]  /*4450*/  UPLOP3.LUT UP1, UPT, UPT, UPT, UPT, 0x40, 0x4 ;  /* 0x000000000004789c */ /* 0x000fc40003f2e870 */
[----:B------:R-:W-:-:S04]  /*4460*/  ULEA UR7, UR37, UR7, 0x18 ;  /* 0x0000000725077291 */ /* 0x000fc8000f8ec0ff */
[----:B------:R-:W4:Y:S01]  /*4470*/  LDC R3, c[0x0][0xb0c] ;  /* 0x0002c300ff037b82 */ /* 0x000f220000000800 */
[----:B------:R-:W-:Y:S02]  /*4480*/  UIADD3 UR13, UPT, UPT, UR7, 0x98, URZ ;  /* 0x00000098070d7890 */ /* 0x000fe4000fffe0ff */
[----:B--2---:R-:W-:Y:S02]  /*4490*/  UISETP.NE.U32.AND UP2, UPT, UR8, URZ, UPT ;  /* 0x000000ff0800728c */ /* 0x004fe4000bf45070 */
[----:B------:R-:W-:Y:S02]  /*44a0*/  UIADD3 UR33, UPT, UPT, UR7, 0x80, URZ ;  /* 0x0000008007217890 */ /* 0x000fe4000fffe0ff */
[----:B---3--:R-:W-:Y:S01]  /*44b0*/  UISETP.NE.U32.AND UP3, UPT, UR4, URZ, UPT ;  /* 0x000000ff0400728c */ /* 0x008fe2000bf65070 */
[----:B------:R-:W2:Y:S01]  /*44c0*/  LDC R20, c[0x0][0xb20] ;  /* 0x0002c800ff147b82 */ /* 0x000ea20000000800 */
[----:B-1----:R-:W-:Y:S01]  /*44d0*/  ISETP.NE.AND P1, PT, R0, 0x1, PT ;  /* 0x000000010000780c */ /* 0x002fe20003f25270 */
[----:B------:R-:W-:-:S02]  /*44e0*/  UISETP.NE.AND.EX UP2, UPT, UR9, URZ, UPT, UP2 ;  /* 0x000000ff0900728c */ /* 0x000fc4000bf45320 */
[----:B------:R-:W-:Y:S02]  /*44f0*/  UIADD3 UR25, UPT, UPT, UR7, 0x88, URZ ;  /* 0x0000008807197890 */ /* 0x000fe4000fffe0ff */
[----:B------:R-:W-:Y:S02]  /*4500*/  UIADD3 UR17, UPT, UPT, UR7, 0x90, URZ ;  /* 0x0000009007117890 */ /* 0x000fe4000fffe0ff */
[----:B------:R-:W1:Y:S01]  /*4510*/  LDC.64 R30, c[0x0][0x348] ;  /* 0x0000d200ff1e7b82 */ /* 0x000e620000000a00 */
[----:B------:R-:W-:Y:S02]  /*4520*/  UPRMT UR13, UR37, 0x654, UR13 ;  /* 0x00000654250d7896 */ /* 0x000fe4000800000d */
[----:B------:R-:W-:-:S05]  /*4530*/  UISETP.NE.AND.EX UP3, UPT, UR5, URZ, UPT, UP3 ;  /* 0x000000ff0500728c */ /* 0x000fca000bf65330 */
[----:B------:R-:W3:Y:S08]  /*4540*/  LDC.64 R14, c[0x0][0xb10] ;  /* 0x0002c400ff0e7b82 */ /* 0x000ef00000000a00 */
[----:B------:R-:W1:Y:S08]  /*4550*/  LDC.64 R6, c[0x0][0xb18] ;  /* 0x0002c600ff067b82 */ /* 0x000e700000000a00 */
[----:B------:R-:W1:Y:S08]  /*4560*/  LDC.64 R4, c[0x0][0xb28] ;  /* 0x0002ca00ff047b82 */ /* 0x000e700000000a00 */
[----:B--2-4-:R-:W1:Y:S02]  /*4570*/  LDC R21, c[0x0][0x374] ;  /* 0x0000dd00ff157b82 */ /* 0x014e640000000800 */
.L_x_100:
[C---:B------:R-:W-:Y:S02]  /*4580*/  LEA R0, R28.reuse, UR7, 0x3 ;  /* 0x000000071c007c11 */ /* 0x040fe4000f8e18ff */
[----:B------:R-:W-:Y:S02]  /*4590*/  SHF.L.U32 R2, R27, 0x1f, RZ ;  /* 0x0000001f1b027819 */ /* 0x000fe400000006ff */
[----:B------:R-:W-:Y:S02]  /*45a0*/  LEA R16, R28, UR7, 0x4 ;  /* 0x000000071c107c11 */ /* 0x000fe4000f8e20ff */
[----:B--2---:R-:W2:Y:S02]  /*45b0*/  SYNCS.PHASECHK.TRANS64.TRYWAIT P0, [R0+URZ+0xd0], R2 ;  /* 0x0000d002000075a7 */ /* 0x004ea400080011ff */
[----:B--2---:R-:W-:Y:S05]  /*45c0*/  @!P0 BRA `(.L_x_90) ;  /* 0x0000006800988947 */ /* 0x004fea0003800000 */
.L_x_271:
[----:B------:R-:W-:Y:S01]  /*45d0*/  ISETP.GE.AND P0, PT, R65, 0x1, PT ;  /* 0x000000014100780c */ /* 0x000fe20003f06270 */
[----:B------:R-:W4:Y:S01]  /*45e0*/  LDS.128 R16, [R16+0x160] ;  /* 0x0001600010107984 */ /* 0x000f220000000c00 */
[----:B--2---:R-:W-:Y:S01]  /*45f0*/  VIADD R0, R0, 0xe0 ;  /* 0x000000e000007836 */ /* 0x004fe20000000000 */
[----:B------:R-:W-:Y:S01]  /*4600*/  @!PT LDS RZ, [RZ] ;  /* 0x00000000fffff984 */ /* 0x000fe20000000800 */
[----:B------:R-:W-:Y:S01]  /*4610*/  @!PT LDS RZ, [RZ] ;  /* 0x00000000fffff984 */ /* 0x000fe20000000800 */
[----:B------:R-:W-:Y:S01]  /*4620*/  @!PT LDS RZ, [RZ] ;  /* 0x00000000fffff984 */ /* 0x000fe20000000800 */
[----:B------:R-:W-:Y:S01]  /*4630*/  @!PT LDS RZ, [RZ] ;  /* 0x00000000fffff984 */ /* 0x000fe20000000800 */
[----:B------:R2:W-:Y:S06]  /*4640*/  MEMBAR.ALL.CTA ;  /* 0x0000000000007992 */ /* 0x0005ec0000008000 */
[----:B--2---:R-:W2:Y:S01]  /*4650*/  FENCE.VIEW.ASYNC.S ;  /* 0x00000000000073c6 */ /* 0x004ea20000000000 */
[----:B------:R-:W-:Y:S04]  /*4660*/  PRMT R0, RZ, 0x654, R0 ;  /* 0x00000654ff007816 */ /* 0x000fe80000000000 */
[----:B--2---:R2:W-:Y:S01]  /*4670*/  SYNCS.ARRIVE.TRANS64.RED.A1T0 RZ, [R0+URZ], RZ ;  /* 0x000000ff00ff79a7 */ /* 0x0045e200081004ff */
[----:B----4-:R-:W-:Y:S11]  /*4680*/  LOP3.LUT P3, RZ, R18, 0x1, RZ, 0xc0, !PT ;  /* 0x0000000112ff7812 */ /* 0x010ff6000786c0ff */
[----:B------:R-:W-:Y:S02]  /*4690*/  @!UPT UIADD3 URZ, UPT, UPT, URZ, URZ, URZ ;  /* 0x000000fffffff290 */ /* 0x000fe4000fffe0ff */
[----:B------:R-:W-:Y:S02]  /*46a0*/  @P3 MOV R11, R16 ;  /* 0x00000010000b3202 */ /* 0x000fe40000000f00 */
[----:B------:R-:W-:Y:S01]  /*46b0*/  @P3 LOP3.LUT R10, R17, 0xffff, RZ, 0xc0, !PT ;  /* 0x0000ffff110a3812 */ /* 0x000fe200078ec0ff */
[----:B--2---:R-:W-:Y:S06]  /*46c0*/  @!P0 BRA `(.L_x_91) ;  /* 0x0000000000a48947 */ /* 0x004fec0003800000 */
[-C--:B-1----:R-:W-:Y:S01]  /*46d0*/  IMAD.HI.U32 R0, R21, R7.reuse, RZ ;  /* 0x0000000715007227 */ /* 0x082fe200078e00ff */
[----:B------:R-:W-:Y:S02]  /*46e0*/  ISETP.NE.AND P0, PT, R6, 0x1, PT ;  /* 0x000000010600780c */ /* 0x000fe40003f05270 */
[----:B------:R-:W-:Y:S01]  /*46f0*/  ISETP.NE.AND P2, PT, R65, 0x1, PT ;  /* 0x000000014100780c */ /* 0x000fe20003f45270 */
[----:B---3--:R-:W-:Y:S01]  /*4700*/  IMAD.HI.U32 R9, R24, R14, RZ ;  /* 0x0000000e18097227 */ /* 0x008fe200078e00ff */
[----:B------:R-:W-:Y:S02]  /*4710*/  SHF.R.U32.HI R0, RZ, R20, R0 ;  /* 0x00000014ff007219 */ /* 0x000fe40000011600 */
[----:B------:R-:W-:Y:S01]  /*4720*/  ISETP.NE.AND P4, PT, R3, 0x1, PT ;  /* 0x000000010300780c */ /* 0x000fe20003f85270 */
[----:B------:R-:W-:Y:S01]  /*4730*/  IMAD.HI.U32 R13, R10, R7, RZ ;  /* 0x000000070a0d7227 */ /* 0x000fe200078e00ff */
[----:B------:R-:W-:Y:S02]  /*4740*/  SHF.R.U32.HI R9, RZ, R15, R9 ;  /* 0x0000000fff097219 */ /* 0x000fe40000011609 */
[----:B------:R-:W-:Y:S01]  /*4750*/  SEL R0, R21, R0, !P0 ;  /* 0x0000000015007207 */ /* 0x000fe20004000000 */
[----:B------:R-:W-:Y:S01]  /*4760*/  IMAD.HI.U32 R12, R11, R14, RZ ;  /* 0x0000000e0b0c7227 */ /* 0x000fe200078e00ff */
[----:B------:R-:W-:Y:S03]  /*4770*/  SEL R9, R24, R9, !P4 ;  /* 0x0000000918097207 */ /* 0x000fe60006000000 */
[-C--:B------:R-:W-:Y:S01]  /*4780*/  IMAD.HI.U32 R8, R0, R4.reuse, RZ ;  /* 0x0000000400087227 */ /* 0x080fe200078e00ff */
[----:B------:R-:W-:Y:S03]  /*4790*/  SHF.R.U32.HI R12, RZ, R15, R12 ;  /* 0x0000000fff0c7219 */ /* 0x000fe6000001160c */
[----:B------:R-:W-:Y:S01]  /*47a0*/  IMAD.HI.U32 R2, R9, R4, RZ ;  /* 0x0000000409027227 */ /* 0x000fe200078e00ff */
[-C--:B------:R-:W-:Y:S02]  /*47b0*/  @P2 SHF.R.U32.HI R0, RZ, R5.reuse, R8 ;  /* 0x00000005ff002219 */ /* 0x080fe40000011608 */
[----:B------:R-:W-:Y:S02]  /*47c0*/  SHF.R.U32.HI R8, RZ, R20, R13 ;  /* 0x00000014ff087219 */ /* 0x000fe4000001160d */
[----:B------:R-:W-:Y:S01]  /*47d0*/  @P2 SHF.R.U32.HI R9, RZ, R5, R2 ;  /* 0x00000005ff092219 */ /* 0x000fe20000011602 */
[----:B------:R-:W-:Y:S01]  /*47e0*/  IMAD R0, R65, R0, RZ ;  /* 0x0000000041007224 */ /* 0x000fe200078e02ff */
[----:B------:R-:W-:Y:S02]  /*47f0*/  SEL R8, R10, R8, !P0 ;  /* 0x000000080a087207 */ /* 0x000fe40004000000 */
[----:B------:R-:W-:Y:S01]  /*4800*/  SEL R2, R11, R12, !P4 ;  /* 0x0000000c0b027207 */ /* 0x000fe20006000000 */
[C---:B------:R-:W-:Y:S01]  /*4810*/  IMAD R12, R65.reuse, R9, RZ ;  /* 0x00000009410c7224 */ /* 0x040fe200078e02ff */
[C---:B------:R-:W-:Y:S01]  /*4820*/  ISETP.GE.AND P0, PT, R8.reuse, R0, PT ;  /* 0x000000000800720c */ /* 0x040fe20003f06270 */
[----:B------:R-:W-:Y:S03]  /*4830*/  IMAD.HI.U32 R0, R8, R4, RZ ;  /* 0x0000000408007227 */ /* 0x000fe600078e00ff */
[----:B------:R-:W-:Y:S02]  /*4840*/  ISETP.GE.OR P0, PT, R2, R12, P0 ;  /* 0x0000000c0200720c */ /* 0x000fe40000706670 */
[-C--:B------:R-:W-:Y:S04]  /*4850*/  SHF.R.U32.HI R0, RZ, R5.reuse, R0 ;  /* 0x00000005ff007219 */ /* 0x080fe80000011600 */
[----:B------:R-:W-:Y:S05]  /*4860*/  SEL R13, R8, R0, !P2 ;  /* 0x00000000080d7207 */ /* 0x000fea0005000000 */
[----:B------:R-:W-:Y:S02]  /*4870*/  IMAD.MOV R12, RZ, RZ, -R13 ;  /* 0x000000ffff0c7224 */ /* 0x000fe400078e0a0d */
[C---:B------:R-:W-:Y:S04]  /*4880*/  @!P0 IMAD.HI.U32 R0, R2.reuse, R4, RZ ;  /* 0x0000000402008227 */ /* 0x040fe800078e00ff */
[----:B------:R-:W-:Y:S01]  /*4890*/  IMAD R12, R65, R12, R8 ;  /* 0x0000000c410c7224 */ /* 0x000fe200078e0208 */
[----:B------:R-:W-:Y:S04]  /*48a0*/  @!P0 SHF.R.U32.HI R0, RZ, R5, R0 ;  /* 0x00000005ff008219 */ /* 0x000fe80000011600 */
[----:B------:R-:W-:Y:S04]  /*48b0*/  @!P0 SEL R0, R2, R0, !P2 ;  /* 0x0000000002008207 */ /* 0x000fe80005000000 */
[----:B------:R-:W-:Y:S01]  /*48c0*/  @!P0 IADD3 R13, PT, PT, R13, -R0, RZ ;  /* 0x800000000d0d8210 */ /* 0x000fe20007ffe0ff */
[----:B------:R-:W-:Y:S01]  /*48d0*/  @!P0 IMAD R0, R9, R12, R0 ;  /* 0x0000000c09008224 */ /* 0x000fe200078e0200 */
[----:B------:R-:W-:Y:S01]  /*48e0*/  IADD3 R9, PT, PT, -R8, RZ, RZ ;  /* 0x000000ff08097210 */ /* 0x000fe20007ffe1ff */
[--C-:B------:R-:W-:Y:S02]  /*48f0*/  IMAD.MOV R12, RZ, RZ, -R2.reuse ;  /* 0x000000ffff0c7224 */ /* 0x100fe400078e0a02 */
[----:B------:R-:W-:Y:S02]  /*4900*/  @!P0 IMAD R8, R13, R65, R2 ;  /* 0x000000410d088224 */ /* 0x000fe400078e0202 */
[----:B------:R-:W-:Y:S02]  /*4910*/  @!P0 IMAD.MOV.U32 R2, RZ, RZ, R0 ;  /* 0x000000ffff028224 */ /* 0x000fe400078e0000 */
[----:B------:R-:W-:Y:S02]  /*4920*/  IMAD R11, R3, R12, R11 ;  /* 0x0000000c030b7224 */ /* 0x000fe400078e020b */
[----:B------:R-:W-:Y:S02]  /*4930*/  IMAD R10, R6, R9, R10 ;  /* 0x00000009060a7224 */ /* 0x000fe400078e020a */
[----:B------:R-:W-:Y:S02]  /*4940*/  IMAD R11, R2, R3, R11 ;  /* 0x00000003020b7224 */ /* 0x000fe400078e020b */
[----:B------:R-:W-:Y:S02]  /*4950*/  IMAD R10, R8, R6, R10 ;  /* 0x00000006080a7224 */ /* 0x000fe400078e020a */
.L_x_91:
[----:B------:R-:W-:Y:S05]  /*4960*/  BRA.U UP1, `(.L_x_92) ;  /* 0x0000000101107547 */ /* 0x000fea000b800000 */
[----:B------:R-:W-:Y:S04]  /*4970*/  MOV R2, UR6 ;  /* 0x0000000600027c02 */ /* 0x000fe80008000f00 */
[----:B------:R-:W-:Y:S04]  /*4980*/  SHF.L.U32 R2, R2, 0x1f, RZ ;  /* 0x0000001f02027819 */ /* 0x000fe800000006ff */
[----:B------:R-:W2:Y:S02]  /*4990*/  SYNCS.PHASECHK.TRANS64.TRYWAIT P0, [UR7+0xc8], R2 ;  /* 0x0000c802ff0075a7 */ /* 0x000ea40008001107 */
[----:B--2---:R-:W-:Y:S05]  /*49a0*/  @!P0 BRA `(.L_x_93) ;  /* 0x0000006400b48947 */ /* 0x004fea0003800000 */
.L_x_92:
[----:B------:R-:W-:Y:S02]  /*49b0*/  R2UR UR35, R22 ;  /* 0x00000000162372ca */ /* 0x000fe400000e0000 */
[----:B------:R-:W-:Y:S02]  /*49c0*/  R2UR UR34, R23 ;  /* 0x00000000172272ca */ /* 0x000fe400000e0000 */
[----:B------:R-:W-:Y:S02]  /*49d0*/  ISETP.NE.U32.AND P2, PT, RZ, UR4, PT ;  /* 0x00000004ff007c0c */ /* 0x000fe4000bf45070 */
[----:B------:R-:W-:Y:S02]  /*49e0*/  SHF.L.U32 R22, R29, 0x1f, RZ ;  /* 0x0000001f1d167819 */ /* 0x000fe400000006ff */
[----:B------:R-:W-:Y:S05]  /*49f0*/  ISETP.NE.AND.EX P2, PT, RZ, UR5, PT, P2 ;  /* 0x00000005ff007c0c */ /* 0x000fea000bf45320 */
[----:B------:R-:W-:Y:S02]  /*4a00*/  USHF.L.U32 UR35, UR35, 0x7, URZ ;  /* 0x0000000723237899 */ /* 0x000fe400080006ff */
[----:B------:R-:W-:Y:S01]  /*4a10*/  USHF.L.U32 UR34, UR34, 0x7, URZ ;  /* 0x0000000722227899 */ /* 0x000fe200080006ff */
[----:B------:R-:W-:Y:S11]  /*4a20*/  BRA.U !UP3, `(.L_x_94) ;  /* 0x000000010b347547 */ /* 0x000ff6000b800000 */
[----:B------:R-:W-:Y:S01]  /*4a30*/  UPLOP3.LUT UP0, UPT, UPT, UPT, UP2, 0x80, 0x8 ;  /* 0x000000000008789c */ /* 0x000fe20003f0f020 */
[----:B--2---:R-:W-:Y:S02]  /*4a40*/  HFMA2 R0, -RZ, RZ, 0, 5.9604644775390625e-08 ;  /* 0x00000001ff007431 */ /* 0x004fe400000001ff */
[----:B------:R-:W-:Y:S03]  /*4a50*/  IMAD.MOV.U32 R133, RZ, RZ, 0x1 ;  /* 0x00000001ff857424 */ /* 0x000fe600078e00ff */
[----:B------:R-:W-:Y:S05]  /*4a60*/  PLOP3.LUT P0, PT, PT, PT, UP0, 0x80, 0x8 ;  /* 0x000000000008781c */ /* 0x000fea0003f0f008 */
[----:B------:R-:W2:Y:S01]  /*4a70*/  @UP0 LDCU.64 UR10, c[0x0][0x888] ;  /* 0x00011100ff0a07ac */ /* 0x000ea20008000a00 */
[----:B------:R-:W-:Y:S07]  /*4a80*/  @UP0 UIMAD UR8, UR36, UR4, URZ ;  /* 0x00000004240802a4 */ /* 0x000fee000f8e02ff */
[----:B------:R-:W-:Y:S01]  /*4a90*/  @!P0 PRMT R133, R0, 0x7610, R133 ;  /* 0x0000761000858816 */ /* 0x000fe20000000085 */
[----:B--2---:R-:W-:Y:S03]  /*4aa0*/  @UP0 UIMAD.WIDE UR10, UR8, 0x4, UR10 ;  /* 0x00000004080a08a5 */ /* 0x004fe6000f8e020a */
[----:B------:R-:W2:Y:S03]  /*4ab0*/  @!UP0 LDCU UR8, c[0x0][0x880] ;  /* 0x00011000ff0887ac */ /* 0x000ea60008000800 */
[----:B------:R-:W-:Y:S01]  /*4ac0*/  IMAD.U32 R8, RZ, RZ, UR10 ;  /* 0x0000000aff087e24 */ /* 0x000fe2000f8e00ff */
[----:B------:R-:W-:Y:S05]  /*4ad0*/  MOV R9, UR11 ;  /* 0x0000000b00097c02 */ /* 0x000fea0008000f00 */
[----:B-----5:R4:W5:Y:S02]  /*4ae0*/  @P0 LDG.E R91, desc[UR38][R8.64] ;  /* 0x00000026085b0981 */ /* 0x020964000c1e1900 */
[----:B--2-4-:R-:W-:Y:S07]  /*4af0*/  @!P0 IMAD.U32 R91, RZ, RZ, UR8 ;  /* 0x00000008ff5b8e24 */ /* 0x014fee000f8e00ff */
.L_x_94:
[----:B-----5:R-:W-:Y:S01]  /*4b00*/  @!P2 FSETP.EQ.AND P0, PT, R91, RZ, PT ;  /* 0x000000ff5b00a20b */ /* 0x020fe20003f02000 */
[----:B------:R-:W-:Y:S01]  /*4b10*/  @!UPT UIADD3 URZ, UPT, UPT, URZ, URZ, URZ ;  /* 0x000000fffffff290 */ /* 0x000fe2000fffe0ff */
[----:B------:R-:W-:Y:S11]  /*4b20*/  @!P2 BRA `(.L_x_95) ;  /* 0x000000000014a947 */ /* 0x000ff60003800000 */
[----:B------:R-:W-:Y:S02]  /*4b30*/  LOP3.LUT P2, RZ, R133, 0xff, RZ, 0xc0, !PT ;  /* 0x000000ff85ff7812 */ /* 0x000fe4000784c0ff */
[----:B------:R-:W-:Y:S04]  /*4b40*/  PLOP3.LUT P0, PT, PT, PT, UP0, 0x80, 0x8 ;  /* 0x000000000008781c */ /* 0x000fe80003f0f008 */
[----:B------:R-:W-:Y:S07]  /*4b50*/  PLOP3.LUT P0, PT, P0, PT, PT, 0x8, 0x80 ;  /* 0x000000000080781c */ /* 0x000fee000070e170 */
[----:B------:R-:W-:Y:S11]  /*4b60*/  @P2 FSETP.EQ.AND P0, PT, R91, RZ, PT ;  /* 0x000000ff5b00220b */ /* 0x000ff60003f02000 */
[----:B------:R-:W-:Y:S02]  /*4b70*/  @!UPT UIADD3 URZ, UPT, UPT, URZ, URZ, URZ ;  /* 0x000000fffffff290 */ /* 0x000fe4000fffe0ff */
.L_x_95:
[----:B------:R-:W4:Y:S01]  /*4b80*/  SYNCS.PHASECHK.TRANS64.TRYWAIT P2, [UR7+0xa0], R22 ;  /* 0x0000a016ff0075a7 */ /* 0x000f220008041107 */
[----:B------:R-:W-:Y:S04]  /*4b90*/  ELECT P4, URZ, PT ;  /* 0x0000000000ff782f */ /* 0x000fe80003880000 */
[----:B------:R-:W-:Y:S11]  /*4ba0*/  PLOP3.LUT P4, PT, P0, P4, PT, 0xf2, 0x2f ;  /* 0x00000000002f781c */ /* 0x000ff60000789e72 */
[----:B------:R-:W-:Y:S02]  /*4bb0*/  @!UPT UIADD3 URZ, UPT, UPT, URZ, URZ, URZ ;  /* 0x000000fffffff290 */ /* 0x000fe4000fffe0ff */
[----:B-1----:R-:W-:Y:S05]  /*4bc0*/  @!P4 IADD3 R8, P0, PT, R30, 0x580, RZ ;  /* 0x000005801e08c810 */ /* 0x002fea0007f1e0ff */
[----:B--2---:R-:W-:Y:S01]  /*4bd0*/  @!P4 IMAD.X R2, RZ, RZ, R31, P0 ;  /* 0x000000ffff02c224 */ /* 0x004fe200000e061f */
[----:B----4-:R-:W-:Y:S07]  /*4be0*/  @!P2 BRA `(.L_x_96) ;  /* 0x00000064003ca947 */ /* 0x010fee0003800000 */
.L_x_274:
[----:B------:R-:W-:Y:S01]  /*4bf0*/  @!P4 R2UR UR8, R2 ;  /* 0x000000000208c2ca */ /* 0x000fe200000e0000 */
[----:B------:R-:W-:Y:S01]  /*4c00*/  VOTEU.ALL UP1, P4 ;  /* 0x0000000000ff7886 */ /* 0x000fe20002020000 */
[----:B------:R-:W-:Y:S01]  /*4c10*/  @!P4 R2UR UR9, R8 ;  /* 0x000000000809c2ca */ /* 0x000fe200000e0000 */
[----:B-1----:R-:W-:Y:S01]  /*4c20*/  @!P4 IMAD.MOV.U32 R0, RZ, RZ, 0x2000 ;  /* 0x00002000ff00c424 */ /* 0x002fe200078e00ff */
[----:B------:R-:W-:Y:S01]  /*4c30*/  UMOV UR10, 0x0 ;  /* 0x00000000000a7882 */ /* 0x000fe20000000000 */
[----:B------:R-:W-:Y:S01]  /*4c40*/  UMOV UR11, 0x10000000 ;  /* 0x10000000000b7882 */ /* 0x000fe20000000000 */
[----:B------:R-:W-:Y:S01]  /*4c50*/  @!UP1 UIADD3 UR32, UPT, UPT, UR7, 0x200, URZ ;  /* 0x0000020007209890 */ /* 0x000fe2000fffe0ff */
[----:B------:R-:W-:Y:S06]  /*4c60*/  VOTEU.ALL UP1, P4 ;  /* 0x0000000000ff7886 */ /* 0x000fec0002020000 */
[----:B------:R-:W-:Y:S01]  /*4c70*/  IMAD.U32 R9, RZ, RZ, UR8 ;  /* 0x00000008ff097e24 */ /* 0x000fe2000f8e00ff */
[----:B------:R-:W-:Y:S01]  /*4c80*/  UPRMT UR8, UR37, 0x654, UR33 ;  /* 0x0000065425087896 */ /* 0x000fe20008000021 */
[----:B------:R-:W-:Y:S03]  /*4c90*/  IMAD.U32 R8, RZ, RZ, UR9 ;  /* 0x00000009ff087e24 */ /* 0x000fe6000f8e00ff */
[----:B------:R-:W-:Y:S02]  /*4ca0*/  @!P4 R2UR UR15, R9 ;  /* 0x00000000090fc2ca */ /* 0x000fe400000e0000 */
[----:B------:R-:W-:Y:S02]  /*4cb0*/  @!P4 R2UR UR14, R8 ;  /* 0x00000000080ec2ca */ /* 0x000fe400000e0000 */
[----:B------:R-:W-:Y:S05]  /*4cc0*/  @!P4 IADD3 R8, P0, PT, R30, 0x580, RZ ;  /* 0x000005801e08c810 */ /* 0x000fea0007f1e0ff */
[----:B------:R-:W-:Y:S06]  /*4cd0*/  @!P4 IMAD.X R2, RZ, RZ, R31, P0 ;  /* 0x000000ffff02c224 */ /* 0x000fec00000e061f */
[----:B------:R1:W-:Y:S01]  /*4ce0*/  @!UP1 UTMALDG.3D [UR32], [UR14], desc[UR10] ;  /* 0x00000a200e0095b4 */ /* 0x0003e20008011000 */
[----:B------:R1:W-:Y:S01]  /*4cf0*/  @!P4 SYNCS.ARRIVE.TRANS64.RED.A0TR RZ, [UR7+0x80], R0 ;  /* 0x00008000ffffc9a7 */ /* 0x0003e20008300407 */
[----:B------:R-:W-:Y:S01]  /*4d00*/  SYNCS.ARRIVE.TRANS64.RED.A1T0 RZ, [UR8], RZ ;  /* 0x000000ffffff79a7 */ /* 0x000fe20008100408 */
[----:B------:R-:W2:Y:S02]  /*4d10*/  SYNCS.PHASECHK.TRANS64.TRYWAIT P2, [UR7+0xa8], R22 ;  /* 0x0000a816ff0075a7 */ /* 0x000ea40008041107 */
[----:B-12---:R-:W-:Y:S05]  /*4d20*/  @!P2 BRA `(.L_x_97) ;  /* 0x000000640004a947 */ /* 0x006fea0003800000 */
.L_x_276:
[----:B------:R-:W-:Y:S01]  /*4d30*/  @!P4 R2UR UR8, R2 ;  /* 0x000000000208c2ca */ /* 0x000fe200000e0000 */
[----:B------:R-:W-:Y:S01]  /*4d40*/  VOTEU.ALL UP1, P4 ;  /* 0x0000000000ff7886 */ /* 0x000fe20002020000 */
[----:B------:R-:W-:Y:S01]  /*4d50*/  @!P4 R2UR UR9, R8 ;  /* 0x000000000809c2ca */ /* 0x000fe200000e0000 */
[----:B-1----:R-:W-:Y:S01]  /*4d60*/  @!P4 IMAD.MOV.U32 R0, RZ, RZ, 0x2000 ;  /* 0x00002000ff00c424 */ /* 0x002fe200078e00ff */
[----:B------:R-:W-:Y:S01]  /*4d70*/  UMOV UR10, 0x0 ;  /* 0x00000000000a7882 */ /* 0x000fe20000000000 */
[----:B------:R-:W-:Y:S01]  /*4d80*/  UMOV UR11, 0x10000000 ;  /* 0x10000000000b7882 */ /* 0x000fe20000000000 */
[----:B------:R-:W-:Y:S02]  /*4d90*/  @!UP1 UIADD3 UR26, UPT, UPT, UR34, 0x20, URZ ;  /* 0x00000020221a9890 */ /* 0x000fe4000fffe0ff */
[----:B------:R-:W-:Y:S01]  /*4da0*/  @!UP1 UIADD3 UR24, UPT, UPT, UR7, 0x2200, URZ ;  /* 0x0000220007189890 */ /* 0x000fe2000fffe0ff */
[----:B------:R-:W-:Y:S01]  /*4db0*/  VOTEU.ALL UP1, P4 ;  /* 0x0000000000ff7886 */ /* 0x000fe20002020000 */
[----:B------:R-:W-:Y:S01]  /*4dc0*/  UMOV UR27, UR35 ;  /* 0x00000023001b7c82 */ /* 0x000fe20008000000 */
[----:B------:R-:W-:Y:S02]  /*4dd0*/  UMOV UR28, UR36 ;  /* 0x00000024001c7c82 */ /* 0x000fe40008000000 */
        /* <DEDUP_REMOVED lines=12> */
.L_x_278:
[----:B------:R-:W2:Y:S01]  /*4ea0*/  LDC.64 R12, c[0x0][0xb18] ;  /* 0x0002c600ff0c7b82 */ /* 0x000ea20000000a00 */
[----:B------:R-:W-:Y:S01]  /*4eb0*/  @!P4 R2UR UR8, R2 ;  /* 0x000000000208c2ca */ /* 0x000fe200000e0000 */
[----:B------:R-:W-:Y:S01]  /*4ec0*/  VOTEU.ALL UP1, P4 ;  /* 0x0000000000ff7886 */ /* 0x000fe20002020000 */
[----:B------:R-:W-:Y:S01]  /*4ed0*/  @!P4 R2UR UR9, R8 ;  /* 0x000000000809c2ca */ /* 0x000fe200000e0000 */
[----:B-1----:R-:W-:Y:S01]  /*4ee0*/  @!P4 IMAD.MOV.U32 R0, RZ, RZ, 0x2000 ;  /* 0x00002000ff00c424 */ /* 0x002fe200078e00ff */
[----:B------:R-:W-:Y:S03]  /*4ef0*/  UMOV UR10, 0x0 ;  /* 0x00000000000a7882 */ /* 0x000fe60000000000 */
[----:B------:R-:W1:Y:S01]  /*4f00*/  @!P1 LDC R2, c[0x0][0xb0c] ;  /* 0x0002c300ff029b82 */ /* 0x000e620000000800 */
[----:B------:R-:W-:Y:S01]  /*4f10*/  @!UP1 UIADD3 UR18, UPT, UPT, UR34, 0x40, URZ ;  /* 0x0000004022129890 */ /* 0x000fe2000fffe0ff */
[----:B------:R-:W-:Y:S01]  /*4f20*/  @P3 SHF.R.U32.HI R26, RZ, 0x10, R17 ;  /* 0x00000010ff1a3819 */ /* 0x000fe20000011611 */
[----:B------:R-:W-:Y:S01]  /*4f30*/  @!UP1 UIADD3 UR16, UPT, UPT, UR7, 0x4200, URZ ;  /* 0x0000420007109890 */ /* 0x000fe2000fffe0ff */
[----:B------:R-:W-:Y:S01]  /*4f40*/  VIADD R28, R28, 0x1 ;  /* 0x000000011c1c7836 */ /* 0x000fe20000000000 */
[----:B------:R-:W-:Y:S01]  /*4f50*/  VOTEU.ALL UP1, P4 ;  /* 0x0000000000ff7886 */ /* 0x000fe20002020000 */
[----:B------:R-:W-:Y:S01]  /*4f60*/  UMOV UR11, 0x10000000 ;  /* 0x10000000000b7882 */ /* 0x000fe20000000000 */
[----:B------:R-:W-:Y:S01]  /*4f70*/  UMOV UR19, UR35 ;  /* 0x0000002300137c82 */ /* 0x000fe20008000000 */
[----:B------:R-:W-:Y:S01]  /*4f80*/  IMAD.U32 R9, RZ, RZ, UR8 ;  /* 0x00000008ff097e24 */ /* 0x000fe2000f8e00ff */
[----:B------:R-:W-:Y:S01]  /*4f90*/  UMOV UR20, UR36 ;  /* 0x0000002400147c82 */ /* 0x000fe20008000000 */
[----:B------:R-:W-:Y:S01]  /*4fa0*/  IMAD.U32 R8, RZ, RZ, UR9 ;  /* 0x00000009ff087e24 */ /* 0x000fe2000f8e00ff */
[----:B------:R-:W-:Y:S02]  /*4fb0*/  UPRMT UR8, UR37, 0x654, UR17 ;  /* 0x0000065425087896 */ /* 0x000fe40008000011 */
[----:B------:R-:W-:Y:S02]  /*4fc0*/  @!P4 R2UR UR15, R9 ;  /* 0x00000000090fc2ca */ /* 0x000fe400000e0000 */
[----:B------:R-:W-:Y:S02]  /*4fd0*/  @!P4 R2UR UR14, R8 ;  /* 0x00000000080ec2ca */ /* 0x000fe400000e0000 */
[----:B------:R-:W4:Y:S11]  /*4fe0*/  LDC.64 R8, c[0x0][0xb10] ;  /* 0x0002c400ff087b82 */ /* 0x000f360000000a00 */
[----:B------:R1:W-:Y:S01]  /*4ff0*/  @!UP1 UTMALDG.3D [UR16], [UR14], desc[UR10] ;  /* 0x00000a100e0095b4 */ /* 0x0003e20008011000 */
[----:B------:R5:W-:Y:S01]  /*5000*/  @!P4 SYNCS.ARRIVE.TRANS64.RED.A0TR RZ, [UR7+0x90], R0 ;  /* 0x00009000ffffc9a7 */ /* 0x000be20008300407 */
[C---:B----4-:R-:W-:Y:S01]  /*5010*/  @!P1 IMAD.HI.U32 R8, R11.reuse, R8, RZ ;  /* 0x000000080b089227 */ /* 0x050fe200078e00ff */
[----:B--2---:R-:W-:Y:S02]  /*5020*/  @!P1 ISETP.NE.AND P0, PT, R12, 0x1, PT ;  /* 0x000000010c00980c */ /* 0x004fe40003f05270 */
[----:B-1----:R-:W-:Y:S01]  /*5030*/  @!P1 ISETP.NE.AND P2, PT, R2, 0x1, PT ;  /* 0x000000010200980c */ /* 0x002fe20003f45270 */
[----:B------:R-:W-:Y:S01]  /*5040*/  SYNCS.ARRIVE.TRANS64.RED.A1T0 RZ, [UR8], RZ ;  /* 0x000000ffffff79a7 */ /* 0x000fe20008100408 */
[C---:B------:R-:W-:Y:S01]  /*5050*/  @!P1 IMAD.HI.U32 R13, R10.reuse, R13, RZ ;  /* 0x0000000d0a0d9227 */ /* 0x040fe200078e00ff */
[----:B------:R-:W-:Y:S04]  /*5060*/  @!P1 SHF.R.U32.HI R8, RZ, R9, R8 ;  /* 0x00000009ff089219 */ /* 0x000fe80000011608 */
[----:B------:R-:W-:Y:S01]  /*5070*/  @!P1 SEL R8, R11, R8, !P2 ;  /* 0x000000080b089207 */ /* 0x000fe20005000000 */
[----:B------:R-:W1:Y:S01]  /*5080*/  SYNCS.PHASECHK.TRANS64.TRYWAIT P5, [UR7+0xb8], R22 ;  /* 0x0000b816ff0075a7 */ /* 0x000e6200080a1107 */
[----:B-----5:R-:W2:Y:S02]  /*5090*/  @!P1 LDC R0, c[0x0][0xb20] ;  /* 0x0002c800ff009b82 */ /* 0x020ea40000000800 */
[----:B--2---:R-:W-:Y:S04]  /*50a0*/  @!P1 SHF.R.U32.HI R0, RZ, R0, R13 ;  /* 0x00000000ff009219 */ /* 0x004fe8000001160d */
[----:B------:R-:W-:Y:S05]  /*50b0*/  @!P1 SEL R9, R10, R0, !P0 ;  /* 0x000000000a099207 */ /* 0x000fea0004000000 */
[----:B------:R-:W-:Y:S02]  /*50c0*/  @!P1 IMAD.IADD R0, R9, 0x1, -R8 ;  /* 0x0000000109009824 */ /* 0x000fe400078e0a08 */
[----:B------:R-:W-:Y:S02]  /*50d0*/  @!P1 IMAD.IADD R8, R8, 0x1, -R9 ;  /* 0x0000000108089824 */ /* 0x000fe400078e0a09 */
[----:B------:R-:W-:Y:S02]  /*50e0*/  @!P1 IMAD R11, R0, R2, R11 ;  /* 0x00000002000b9224 */ /* 0x000fe400078e020b */
[----:B------:R-:W-:Y:S01]  /*50f0*/  @!P1 IMAD R10, R8, R12, R10 ;  /* 0x0000000c080a9224 */ /* 0x000fe200078e020a */
[----:B-1----:R-:W-:Y:S06]  /*5100*/  @!P5 BRA `(.L_x_99) ;  /* 0x00000060003cd947 */ /* 0x002fec0003800000 */
.L_x_280:
[----:B------:R-:W-:Y:S01]  /*5110*/  @!P4 IADD3 R2, P0, PT, R30, 0x580, RZ ;  /* 0x000005801e02c810 */ /* 0x000fe20007f1e0ff */
[----:B------:R-:W-:Y:S01]  /*5120*/  VOTEU.ALL UP1, P4 ;  /* 0x0000000000ff7886 */ /* 0x000fe20002020000 */
[----:B------:R-:W-:Y:S01]  /*5130*/  UMOV UR18, 0x0 ;  /* 0x0000000000127882 */ /* 0x000fe20000000000 */
[----:B------:R-:W-:Y:S01]  /*5140*/  UMOV UR19, 0x10000000 ;  /* 0x1000000000137882 */ /* 0x000fe20000000000 */
[----:B------:R-:W-:Y:S01]  /*5150*/  @!P4 R2UR UR9, R2 ;  /* 0x000000000209c2ca */ /* 0x000fe200000e0000 */
[----:B-1----:R-:W-:Y:S01]  /*5160*/  @!P4 IMAD.X R0, RZ, RZ, R31, P0 ;  /* 0x000000ffff00c224 */ /* 0x002fe200000e061f */
[----:B------:R-:W-:Y:S01]  /*5170*/  @!UP1 UIADD3 UR10, UPT, UPT, UR34, 0x60, URZ ;  /* 0x00000060220a9890 */ /* 0x000fe2000fffe0ff */
[----:B------:R-:W-:Y:S01]  /*5180*/  ISETP.NE.AND P0, PT, R28, 0x2, PT ;  /* 0x000000021c00780c */ /* 0x000fe20003f05270 */
[----:B------:R-:W-:Y:S01]  /*5190*/  UMOV UR11, UR35 ;  /* 0x00000023000b7c82 */ /* 0x000fe20008000000 */
[----:B------:R-:W-:Y:S01]  /*51a0*/  UMOV UR12, UR36 ;  /* 0x00000024000c7c82 */ /* 0x000fe20008000000 */
[----:B------:R-:W-:Y:S01]  /*51b0*/  @!P4 R2UR UR8, R0 ;  /* 0x000000000008c2ca */ /* 0x000fe200000e0000 */
[----:B------:R-:W-:Y:S01]  /*51c0*/  IMAD.IADD R23, R10, 0x1, R115 ;  /* 0x000000010a177824 */ /* 0x000fe200078e0273 */
[----:B------:R-:W-:Y:S01]  /*51d0*/  @P3 R2UR UR36, R26 ;  /* 0x000000001a2432ca */ /* 0x000fe200000e0000 */
[----:B------:R-:W-:Y:S01]  /*51e0*/  IMAD.IADD R22, R11, 0x1, R132 ;  /* 0x000000010b167824 */ /* 0x000fe200078e0284 */
[----:B------:R-:W-:Y:S02]  /*51f0*/  SEL R0, RZ, 0x1, P0 ;  /* 0x00000001ff007807 */ /* 0x000fe40000000000 */
[----:B------:R-:W-:Y:S01]  /*5200*/  LOP3.LUT R29, R29, 0x1, RZ, 0x3c, !PT ;  /* 0x000000011d1d7812 */ /* 0x000fe200078e3cff */
[----:B------:R-:W-:Y:S01]  /*5210*/  IMAD.U32 R8, RZ, RZ, UR9 ;  /* 0x00000009ff087e24 */ /* 0x000fe2000f8e00ff */
[----:B------:R-:W-:Y:S01]  /*5220*/  @!UP1 UIADD3 UR9, UPT, UPT, UR7, 0x98, URZ ;  /* 0x0000009807099890 */ /* 0x000fe2000fffe0ff */
[----:B------:R-:W-:Y:S02]  /*5230*/  LOP3.LUT R27, R27, R0, RZ, 0x3c, !PT ;  /* 0x000000001b1b7212 */ /* 0x000fe400078e3cff */
[----:B------:R-:W-:Y:S02]  /*5240*/  SEL R28, R28, RZ, P0 ;  /* 0x000000ff1c1c7207 */ /* 0x000fe40000000000 */
[----:B------:R-:W-:Y:S01]  /*5250*/  IMAD.U32 R9, RZ, RZ, UR8 ;  /* 0x00000008ff097e24 */ /* 0x000fe2000f8e00ff */
[----:B------:R-:W-:Y:S01]  /*5260*/  @!P4 R2UR UR14, R8 ;  /* 0x00000000080ec2ca */ /* 0x000fe200000e0000 */
[----:B------:R-:W-:Y:S01]  /*5270*/  @!UP1 UIADD3 UR8, UPT, UPT, UR7, 0x6200, URZ ;  /* 0x0000620007089890 */ /* 0x000fe2000fffe0ff */
[----:B------:R-:W-:Y:S02]  /*5280*/  VOTEU.ALL UP1, P4 ;  /* 0x0000000000ff7886 */ /* 0x000fe40002020000 */
[----:B------:R-:W-:Y:S11]  /*5290*/  @!P4 R2UR UR15, R9 ;  /* 0x00000000090fc2ca */ /* 0x000ff600000e0000 */
[----:B------:R-:W-:Y:S02]  /*52a0*/  @!UPT UIADD3 URZ, UPT, UPT, URZ, URZ, URZ ;  /* 0x000000fffffff290 */ /* 0x000fe4000fffe0ff */
[----:B------:R2:W-:Y:S01]  /*52b0*/  @!UP1 UTMALDG.3D [UR8], [UR14], desc[UR18] ;  /* 0x000012080e0095b4 */ /* 0x0005e20008011000 */
[----:B------:R2:W-:Y:S01]  /*52c0*/  @!P4 SYNCS.ARRIVE.TRANS64.RED.A0TR RZ, [UR7+0x98], R25 ;  /* 0x00009819ffffc9a7 */ /* 0x0005e20008300407 */
[----:B------:R-:W-:Y:S01]  /*52d0*/  UPLOP3.LUT UP1, UPT, UPT, UPT, UPT, 0x80, 0x8 ;  /* 0x000000000008789c */ /* 0x000fe20003f2f070 */
[----:B------:R-:W-:Y:S01]  /*52e0*/  SYNCS.ARRIVE.TRANS64.RED.A1T0 RZ, [UR13], RZ ;  /* 0x000000ffffff79a7 */ /* 0x000fe2000810040d */
[----:B------:R-:W-:Y:S09]  /*52f0*/  @P3 BRA `(.L_x_100) ;  /* 0xfffffff000a03947 */ /* 0x000ff2000383ffff */
[----:B------:R-:W-:-:S04]  /*5300*/  SHF.L.U32 R2, R29, 0x1f, RZ ;  /* 0x0000001f1d027819 */ /* 0x000fc800000006ff */
[----:B------:R-:W1:Y:S02]  /*5310*/  SYNCS.PHASECHK.TRANS64.TRYWAIT P0, [UR7+0xa0], R2 ;  /* 0x0000a002ff0075a7 */ /* 0x000e640008001107 */
[----:B-1----:R-:W-:Y:S05]  /*5320*/  @!P0 BRA `(.L_x_101) ;  /* 0x0000005c00cc8947 */ /* 0x002fea0003800000 */
.L_x_282:
[----:B------:R-:W4:Y:S02]  /*5330*/  SYNCS.PHASECHK.TRANS64.TRYWAIT P0, [UR7+0xa8], R2 ;  /* 0x0000a802ff0075a7 */ /* 0x000f240008001107 */
[----:B----4-:R-:W-:Y:S05]  /*5340*/  @!P0 BRA `(.L_x_102) ;  /* 0x0000005c00dc8947 */ /* 0x010fea0003800000 */
.L_x_284:
[----:B------:R-:W4:Y:S02]  /*5350*/  SYNCS.PHASECHK.TRANS64.TRYWAIT P0, [UR7+0xb0], R2 ;  /* 0x0000b002ff0075a7 */ /* 0x000f240008001107 */
[----:B----4-:R-:W-:Y:S05]  /*5360*/  @!P0 BRA `(.L_x_103) ;  /* 0x0000005c00ec8947 */ /* 0x010fea0003800000 */
.L_x_286:
[----:B-1----:R-:W-:-:S07]  /*5370*/  MOV R0, UR7 ;  /* 0x0000000700007c02 */ /* 0x002fce0008000f00 */
.L_x_104:
[----:B-1----:R-:W-:-:S04]  /*5380*/  SHF.L.U32 R2, R29, 0x1f, RZ ;  /* 0x0000001f1d027819 */ /* 0x002fc800000006ff */
[----:B------:R1:W4:Y:S03]  /*5390*/  SYNCS.PHASECHK.TRANS64.TRYWAIT P0, [R0+URZ+0xb8], R2 ;  /* 0x0000b802000075a7 */ /* 0x00032600080011ff */
[----:B----4-:R-:W-:Y:S05]  /*53a0*/  @!P0 NANOSLEEP.SYNCS 0x989680 ;  /* 0x009896800000895d */ /* 0x010fea0003900000 */
[----:B------:R-:W4:Y:S02]  /*53b0*/  @!P0 SYNCS.PHASECHK.TRANS64 P0, [R0+URZ+0xb8], R2 ;  /* 0x0000b802000085a7 */ /* 0x000f2400080010ff */
[----:B--2-4-:R-:W-:Y:S05]  /*53c0*/  @P0 EXIT ;  /* 0x000000000000094d */ /* 0x014fea0003800000 */
[----:B------:R-:W-:Y:S05]  /*53d0*/  BRA `(.L_x_104) ;  /* 0xfffffffc00e87947 */ /* 0x000fea000383ffff */
.L_x_89:
[----:B------:R-:W-:-:S06]  /*53e0*/  UISETP.GE.AND UP1, UPT, UR10, 0x4, UPT ;  /* 0x000000040a00788c */ /* 0x000fcc000bf26270 */
[----:B------:R-:W-:-:S13]  /*53f0*/  PLOP3.LUT P0, PT, PT, PT, UP1, 0x80, 0x8 ;  /* 0x000000000008781c */ /* 0x000fda0003f0f018 */
[----:B------:R-:W-:Y:S05]  /*5400*/  @!P0 EXIT ;  /* 0x000000000000894d */ /* 0x000fea0003800000 */
[----:B------:R-:W-:Y:S01]  /*5410*/  BAR.SYNC.DEFER_BLOCKING 0x6, 0xa0 ;  /* 0x0182800000007b1d */ /* 0x000fe20000010000 */
[C---:B------:R-:W-:Y:S01]  /*5420*/  IMAD.SHL.U32 R2, R153.reuse, 0x20, RZ ;  /* 0x0000002099027824 */ /* 0x040fe200078e00ff */
[C---:B------:R-:W-:Y:S01]  /*5430*/  LOP3.LUT R155, R153.reuse, 0x60, RZ, 0xc0, !PT ;  /* 0x00000060999b7812 */ /* 0x040fe200078ec0ff */
[C---:B------:R-:W-:Y:S01]  /*5440*/  IMAD.SHL.U32 R152, R153.reuse, 0x4, RZ ;  /* 0x0000000499987824 */ /* 0x040fe200078e00ff */
[C---:B------:R-:W-:Y:S01]  /*5450*/  LOP3.LUT R154, R153.reuse, 0x2, RZ, 0xc0, !PT ;  /* 0x00000002999a7812 */ /* 0x040fe200078ec0ff */
[----:B------:R-:W-:Y:S01]  /*5460*/  IMAD.U32 R70, R153, 0x10000, RZ ;  /* 0x0001000099467824 */ /* 0x000fe200078e00ff */
[----:B------:R-:W-:Y:S02]  /*5470*/  UMOV UR41, 0x400 ;  /* 0x0000040000297882 */ /* 0x000fe40000000000 */
[----:B------:R-:W1:Y:S01]  /*5480*/  LDC R140, c[0x0][0x370] ;  /* 0x0000dc00ff8c7b82 */ /* 0x000e620000000800 */
[----:B------:R-:W-:Y:S01]  /*5490*/  ULEA UR41, UR37, UR41, 0x18 ;  /* 0x0000002925297291 */ /* 0x000fe2000f8ec0ff */
[----:B------:R-:W-:Y:S01]  /*54a0*/  LOP3.LUT R3, R2, 0xc0, RZ, 0xc0, !PT ;  /* 0x000000c002037812 */ /* 0x000fe200078ec0ff */
[----:B------:R-:W-:Y:S01]  /*54b0*/  IMAD.MOV.U32 R69, RZ, RZ, RZ ;  /* 0x000000ffff457224 */ /* 0x000fe200078e00ff */
[----:B------:R-:W-:Y:S01]  /*54c0*/  LOP3.LUT R70, R70, 0x600000, RZ, 0xc0, !PT ;  /* 0x0060000046467812 */ /* 0x000fe200078ec0ff */
[----:B------:R-:W-:Y:S01]  /*54d0*/  UIADD3 UR40, UPT, UPT, UR41, 0x200, URZ ;  /* 0x0000020029287890 */ /* 0x000fe2000fffe0ff */
[----:B------:R-:W-:Y:S01]  /*54e0*/  LOP3.LUT R152, R3, 0x18, R152, 0xf8, !PT ;  /* 0x0000001803987812 */ /* 0x000fe200078ef898 */
[----:B------:R-:W-:Y:S01]  /*54f0*/  IMAD.MOV.U32 R150, RZ, RZ, RZ ;  /* 0x000000ffff967224 */ /* 0x000fe200078e00ff */
[----:B------:R-:W2:Y:S01]  /*5500*/  LDC R139, c[0x0][0x374] ;  /* 0x0000dd00ff8b7b82 */ /* 0x000ea20000000800 */
[----:B------:R-:W-:Y:S01]  /*5510*/  LOP3.LUT R153, R153, 0x4, RZ, 0xc0, !PT ;  /* 0x0000000499997812 */ /* 0x000fe200078ec0ff */
[----:B------:R-:W-:Y:S01]  /*5520*/  IMAD.MOV.U32 R138, RZ, RZ, RZ ;  /* 0x000000ffff8a7224 */ /* 0x000fe200078e00ff */
[----:B------:R-:W-:-:S02]  /*5530*/  LOP3.LUT R152, R152, 0xf20, R2, 0xf8, !PT ;  /* 0x00000f2098987812 */ /* 0x000fc400078ef802 */
[----:B------:R-:W-:Y:S02]  /*5540*/  CS2R R148, SRZ ;  /* 0x0000000000947805 */ /* 0x000fe4000001ff00 */
[----:B------:R-:W-:Y:S01]  /*5550*/  IADD3 R151, PT, PT, -R153, 0x2, RZ ;  /* 0x0000000299977810 */ /* 0x000fe20007ffe1ff */
[----:B------:R-:W3:Y:S01]  /*5560*/  LDCU.64 UR46, c[0x0][0x348] ;  /* 0x00006900ff2e77ac */ /* 0x000ee20008000a00 */
[----:B------:R-:W-:Y:S01]  /*5570*/  LEA R152, R152, UR40, 0x1 ;  /* 0x0000002898987c11 */ /* 0x000fe2000f8e08ff */
[----:B------:R-:W4:Y:S01]  /*5580*/  LDS R0, [UR41+0x180] ;  /* 0x00018029ff007984 */ /* 0x000f220008000800 */
[----:B------:R-:W-:Y:S01]  /*5590*/  UMOV UR44, 0x1 ;  /* 0x00000001002c7882 */ /* 0x000fe20000000000 */
[----:B------:R-:W-:Y:S01]  /*55a0*/  UMOV UR43, URZ ;  /* 0x000000ff002b7c82 */ /* 0x000fe20008000000 */
[----:B------:R-:W-:Y:S01]  /*55b0*/  UMOV UR42, URZ ;  /* 0x000000ff002a7c82 */ /* 0x000fe20008000000 */
[----:B-1234-:R-:W-:-:S07]  /*55c0*/  IMAD.IADD R70, R0, 0x1, R70 ;  /* 0x0000000100467824 */ /* 0x01efce00078e0246 */
.L_x_228:
[C---:B------:R-:W-:Y:S02]  /*55d0*/  LEA R0, R138.reuse, UR41, 0x3 ;  /* 0x000000298a007c11 */ /* 0x040fe4000f8e18ff */
[----:B------:R-:W-:Y:S02]  /*55e0*/  SHF.L.U32 R2, R149, 0x1f, RZ ;  /* 0x0000001f95027819 */ /* 0x000fe400000006ff */
[----:B------:R-:W-:Y:S02]  /*55f0*/  LEA R8, R138, UR41, 0x4 ;  /* 0x000000298a087c11 */ /* 0x000fe4000f8e20ff */
[----:B------:R-:W1:Y:S02]  /*5600*/  SYNCS.PHASECHK.TRANS64.TRYWAIT P0, [R0+URZ+0xd0], R2 ;  /* 0x0000d002000075a7 */ /* 0x000e6400080011ff */
[----:B-1----:R-:W-:Y:S05]  /*5610*/  @!P0 BRA `(.L_x_105) ;  /* 0x0000005c00588947 */ /* 0x002fea0003800000 */
.L_x_287:
        /* <DEDUP_REMOVED lines=11> */
[----:B--2---:R-:W-:-:S04]  /*56d0*/  LOP3.LUT P3, RZ, R10, 0x1, RZ, 0xc0, !PT ;  /* 0x000000010aff7812 */ /* 0x004fc8000786c0ff */
[----:B------:R-:W-:-:S09]  /*56e0*/  P2R R158, PR, RZ, 0x8 ;  /* 0x00000008ff9e7803 */ /* 0x000fd20000000000 */
[----:B------:R-:W-:Y:S02]  /*56f0*/  @P3 MOV R146, R8 ;  /* 0x0000000800923202 */ /* 0x000fe40000000f00 */
[----:B------:R-:W-:Y:S01]  /*5700*/  @P3 LOP3.LUT R145, R9, 0xffff, RZ, 0xc0, !PT ;  /* 0x0000ffff09913812 */ /* 0x000fe200078ec0ff */
[----:B-1----:R-:W-:Y:S06]  /*5710*/  @!P0 BRA `(.L_x_106) ;  /* 0x0000000000b88947 */ /* 0x002fec0003800000 */
[----:B------:R-:W1:Y:S01]  /*5720*/  LDC.64 R4, c[0x0][0xb18] ;  /* 0x0002c600ff047b82 */ /* 0x000e620000000a00 */
[----:B------:R-:W-:-:S07]  /*5730*/  ISETP.NE.AND P0, PT, R65, 0x1, PT ;  /* 0x000000014100780c */ /* 0x000fce0003f05270 */
[----:B------:R-:W2:Y:S08]  /*5740*/  LDC.64 R6, c[0x0][0xb10] ;  /* 0x0002c400ff067b82 */ /* 0x000eb00000000a00 */
[----:B------:R-:W3:Y:S08]  /*5750*/  LDC R0, c[0x0][0xb20] ;  /* 0x0002c800ff007b82 */ /* 0x000ef00000000800 */
[----:B------:R-:W4:Y:S01]  /*5760*/  LDC R12, c[0x0][0xb0c] ;  /* 0x0002c300ff0c7b82 */ /* 0x000f220000000800 */
[----:B-1----:R-:W-:Y:S01]  /*5770*/  IMAD.HI.U32 R14, R139, R5, RZ ;  /* 0x000000058b0e7227 */ /* 0x002fe200078e00ff */
[----:B------:R-:W-:-:S03]  /*5780*/  ISETP.NE.AND P1, PT, R4, 0x1, PT ;  /* 0x000000010400780c */ /* 0x000fc60003f25270 */
[----:B------:R-:W-:-:S03]  /*5790*/  IMAD.HI.U32 R5, R145, R5, RZ ;  /* 0x0000000591057227 */ /* 0x000fc600078e00ff */
[----:B------:R-:W1:Y:S01]  /*57a0*/  LDC.64 R2, c[0x0][0xb28] ;  /* 0x0002ca00ff027b82 */ /* 0x000e620000000a00 */
[----:B--2---:R-:W-:-:S04]  /*57b0*/  IMAD.HI.U32 R15, R140, R6, RZ ;  /* 0x000000068c0f7227 */ /* 0x004fc800078e00ff */
[----:B------:R-:W-:Y:S01]  /*57c0*/  IMAD.HI.U32 R16, R146, R6, RZ ;  /* 0x0000000692107227 */ /* 0x000fe200078e00ff */
[-C--:B------:R-:W-:Y:S02]  /*57d0*/  SHF.R.U32.HI R15, RZ, R7.reuse, R15 ;  /* 0x00000007ff0f7219 */ /* 0x080fe4000001160f */
[-C--:B---3--:R-:W-:Y:S02]  /*57e0*/  SHF.R.U32.HI R14, RZ, R0.reuse, R14 ;  /* 0x00000000ff0e7219 */ /* 0x088fe4000001160e */
[----:B------:R-:W-:Y:S02]  /*57f0*/  SHF.R.U32.HI R5, RZ, R0, R5 ;  /* 0x00000000ff057219 */ /* 0x000fe40000011605 */
[----:B------:R-:W-:Y:S02]  /*5800*/  SEL R14, R139, R14, !P1 ;  /* 0x0000000e8b0e7207 */ /* 0x000fe40004800000 */
[----:B------:R-:W-:Y:S02]  /*5810*/  SHF.R.U32.HI R16, RZ, R7, R16 ;  /* 0x00000007ff107219 */ /* 0x000fe40000011610 */
[----:B----4-:R-:W-:-:S02]  /*5820*/  ISETP.NE.AND P2, PT, R12, 0x1, PT ;  /* 0x000000010c00780c */ /* 0x010fc40003f45270 */
[----:B------:R-:W-:Y:S02]  /*5830*/  SEL R5, R145, R5, !P1 ;  /* 0x0000000591057207 */ /* 0x000fe40004800000 */
[----:B------:R-:W-:Y:S02]  /*5840*/  SEL R15, R140, R15, !P2 ;  /* 0x0000000f8c0f7207 */ /* 0x000fe40005000000 */
[----:B------:R-:W-:Y:S01]  /*5850*/  SEL R16, R146, R16, !P2 ;  /* 0x0000001092107207 */ /* 0x000fe20005000000 */
[----:B-1----:R-:W-:-:S04]  /*5860*/  IMAD.HI.U32 R13, R14, R2, RZ ;  /* 0x000000020e0d7227 */ /* 0x002fc800078e00ff */
        /* <DEDUP_REMOVED lines=25> */
.L_x_106:
[----:B------:R-:W1:Y:S02]  /*5a00*/  LDCU UR4, c[0x0][0xb30] ;  /* 0x00016600ff0477ac */ /* 0x000e640008000800 */
[----:B-1----:R-:W-:-:S09]  /*5a10*/  UISETP.NE.AND UP0, UPT, UR4, 0x1, UPT ;  /* 0x000000010400788c */ /* 0x002fd2000bf05270 */
        /* <DEDUP_REMOVED lines=17> */
.L_x_107:
[----:B------:R-:W-:Y:S01]  /*5b30*/  ULOP3.LUT UP0, URZ, UR40, 0x1b0, URZ, 0xc0, !UPT ;  /* 0x000001b028ff7892 */ /* 0x000fe2000f80c0ff */
[----:B------:R-:W-:Y:S02]  /*5b40*/  IADD3 R138, PT, PT, R138, 0x1, RZ ;  /* 0x000000018a8a7810 */ /* 0x000fe40007ffe0ff */
[----:B------:R-:W-:-:S06]  /*5b50*/  @P3 SHF.R.U32.HI R147, RZ, 0x10, R9 ;  /* 0x00000010ff933819 */ /* 0x000fcc0000011609 */
[----:B------:R-:W-:Y:S05]  /*5b60*/  BRA.U !UP0, `(.L_x_108) ;  /* 0x00000001087c7547 */ /* 0x000fea000b800000 */
[----:B------:R-:W-:Y:S01]  /*5b70*/  MOV R2, 0x0 ;  /* 0x0000000000027802 */ /* 0x000fe20000000f00 */
[----:B------:R-:W1:Y:S01]  /*5b80*/  LDCU.64 UR8, c[0x4][0x80] ;  /* 0x01001000ff0877ac */ /* 0x000e620008000a00 */
[----:B------:R-:W-:Y:S02]  /*5b90*/  HFMA2 R12, -RZ, RZ, 0, 5.9604644775390625e-08 ;  /* 0x00000001ff0c7431 */ /* 0x000fe400000001ff */
[----:B------:R-:W-:Y:S01]  /*5ba0*/  IMAD.MOV.U32 R8, RZ, RZ, 0x70 ;  /* 0x00000070ff087424 */ /* 0x000fe200078e00ff */
[----:B------:R2:W3:Y:S01]  /*5bb0*/  LDC.64 R14, c[0x4][R2] ;  /* 0x01000000020e7b82 */ /* 0x0004e20000000a00 */
[----:B------:R-:W4:Y:S01]  /*5bc0*/  LDCU.64 UR6, c[0x4][0x88] ;  /* 0x01001100ff0677ac */ /* 0x000f220008000a00 */
[----:B------:R-:W-:Y:S01]  /*5bd0*/  IMAD.MOV.U32 R13, RZ, RZ, RZ ;  /* 0x000000ffff0d7224 */ /* 0x000fe200078e00ff */
[----:B------:R-:W2:Y:S01]  /*5be0*/  LDCU.64 UR4, c[0x4][0x8] ;  /* 0x01000100ff0477ac */ /* 0x000ea20008000a00 */
[----:B-1----:R-:W-:Y:S01]  /*5bf0*/  IMAD.U32 R4, RZ, RZ, UR8 ;  /* 0x00000008ff047e24 */ /* 0x002fe2000f8e00ff */
[----:B------:R-:W-:Y:S01]  /*5c00*/  MOV R5, UR9 ;  /* 0x0000000900057c02 */ /* 0x000fe20008000f00 */
[----:B----4-:R-:W-:Y:S01]  /*5c10*/  IMAD.U32 R6, RZ, RZ, UR6 ;  /* 0x00000006ff067e24 */ /* 0x010fe2000f8e00ff */
[----:B------:R-:W-:Y:S01]  /*5c20*/  MOV R7, UR7 ;  /* 0x0000000700077c02 */ /* 0x000fe20008000f00 */
[----:B--2---:R-:W-:Y:S01]  /*5c30*/  IMAD.U32 R10, RZ, RZ, UR4 ;  /* 0x00000004ff0a7e24 */ /* 0x004fe2000f8e00ff */
[----:B------:R-:W-:-:S02]  /*5c40*/  MOV R11, UR5 ;  /* 0x00000005000b7c02 */ /* 0x000fc40008000f00 */
[----:B------:R-:W-:-:S07]  /*5c50*/  LEPC R20, `(.L_x_109) ;  /* 0x000000001014794e */ /* 0x000fce0000000000 */
[----:B---3-5:R-:W-:Y:S05]  /*5c60*/  CALL.ABS.NOINC R14 ;  /* 0x000000000e007343 */ /* 0x028fea0003c00000 */
.L_x_109:
[----:B------:R-:W1:Y:S01]  /*5c70*/  LDC.64 R2, c[0x4][R2] ;  /* 0x0100000002027b82 */ /* 0x000e620000000a00 */
[----:B------:R-:W2:Y:S01]  /*5c80*/  LDCU.64 UR8, c[0x4][0x80] ;  /* 0x01001000ff0877ac */ /* 0x000ea20008000a00 */
[----:B------:R-:W-:Y:S02]  /*5c90*/  HFMA2 R12, -RZ, RZ, 0, 5.9604644775390625e-08 ;  /* 0x00000001ff0c7431 */ /* 0x000fe400000001ff */
[----:B------:R-:W-:Y:S01]  /*5ca0*/  IMAD.MOV.U32 R8, RZ, RZ, 0x70 ;  /* 0x00000070ff087424 */ /* 0x000fe200078e00ff */
[----:B------:R-:W3:Y:S01]  /*5cb0*/  LDCU.64 UR6, c[0x4][0x88] ;  /* 0x01001100ff0677ac */ /* 0x000ee20008000a00 */
[----:B------:R-:W-:Y:S01]  /*5cc0*/  IMAD.MOV.U32 R13, RZ, RZ, RZ ;  /* 0x000000ffff0d7224 */ /* 0x000fe200078e00ff */
[----:B------:R-:W4:Y:S01]  /*5cd0*/  LDCU.64 UR4, c[0x4][0x8] ;  /* 0x01000100ff0477ac */ /* 0x000f220008000a00 */
[----:B--2---:R-:W-:Y:S02]  /*5ce0*/  MOV R4, UR8 ;  /* 0x0000000800047c02 */ /* 0x004fe40008000f00 */
[----:B------:R-:W-:Y:S01]  /*5cf0*/  MOV R5, UR9 ;  /* 0x0000000900057c02 */ /* 0x000fe20008000f00 */
[----:B---3--:R-:W-:Y:S01]  /*5d00*/  IMAD.U32 R6, RZ, RZ, UR6 ;  /* 0x00000006ff067e24 */ /* 0x008fe2000f8e00ff */
[----:B------:R-:W-:Y:S01]  /*5d10*/  MOV R7, UR7 ;  /* 0x0000000700077c02 */ /* 0x000fe20008000f00 */
[----:B----4-:R-:W-:Y:S01]  /*5d20*/  IMAD.U32 R10, RZ, RZ, UR4 ;  /* 0x00000004ff0a7e24 */ /* 0x010fe2000f8e00ff */
[----:B------:R-:W-:-:S02]  /*5d30*/  MOV R11, UR5 ;  /* 0x00000005000b7c02 */ /* 0x000fc40008000f00 */
[----:B------:R-:W-:-:S07]  /*5d40*/  LEPC R20, `(.L_x_108) ;  /* 0x000000001014794e */ /* 0x000fce0000000000 */
[----:B-1----:R-:W-:Y:S05]  /*5d50*/  CALL.ABS.NOINC R2 ;  /* 0x0000000002007343 */ /* 0x002fea0003c00000 */
.L_x_108:
[----:B------:R-:W1:Y:S01]  /*5d60*/  LDC.64 R2, c[0x0][0x890] ;  /* 0x00022400ff027b82 */ /* 0x000e620000000a00 */
[----:B------:R-:W-:-:S06]  /*5d70*/  ULOP3.LUT UR4, UR44, 0x1, URZ, 0x3c, !UPT ;  /* 0x000000012c047892 */ /* 0x000fcc000f8e3cff */
[----:B------:R-:W-:Y:S01]  /*5d80*/  IMAD.U32 R144, RZ, RZ, UR4 ;  /* 0x00000004ff907e24 */ /* 0x000fe2000f8e00ff */
[----:B-1----:R-:W-:-:S04]  /*5d90*/  ISETP.NE.U32.AND P4, PT, R2, RZ, PT ;  /* 0x000000ff0200720c */ /* 0x002fc80003f85070 */
[----:B------:R-:W-:-:S13]  /*5da0*/  ISETP.NE.AND.EX P4, PT, R3, RZ, PT, P4 ;  /* 0x000000ff0300720c */ /* 0x000fda0003f85340 */
[----:B------:R-:W-:Y:S05]  /*5db0*/  @!P4 BRA `(.L_x_110) ;  /* 0x000000000034c947 */ /* 0x000fea0003800000 */
[----:B------:R-:W1:Y:S02]  /*5dc0*/  LDCU.64 UR4, c[0x0][0x888] ;  /* 0x00011100ff0477ac */ /* 0x000e640008000a00 */
[----:B-1----:R-:W-:-:S04]  /*5dd0*/  UISETP.NE.U32.AND UP0, UPT, UR4, URZ, UPT ;  /* 0x000000ff0400728c */ /* 0x002fc8000bf05070 */
[----:B------:R-:W-:-:S09]  /*5de0*/  UISETP.NE.AND.EX UP0, UPT, UR5, URZ, UPT, UP0 ;  /* 0x000000ff0500728c */ /* 0x000fd2000bf05300 */
[----:B------:R-:W-:Y:S05]  /*5df0*/  BRA.U !UP0, `(.L_x_111) ;  /* 0x0000000108187547 */ /* 0x000fea000b800000 */
[----:B------:R-:W1:Y:S01]  /*5e00*/  LDC.64 R4, c[0x0][0x888] ;  /* 0x00022200ff047b82 */ /* 0x000e620000000a00 */
[----:B------:R-:W-:-:S04]  /*5e10*/  IMAD R0, R2, UR36, RZ ;  /* 0x0000002402007c24 */ /* 0x000fc8000f8e02ff */
[----:B-1----:R-:W-:-:S05]  /*5e20*/  IMAD.WIDE R4, R0, 0x4, R4 ;  /* 0x0000000400047825 */ /* 0x002fca00078e0204 */
[----:B-----5:R1:W5:Y:S01]  /*5e30*/  LDG.E R91, desc[UR38][R4.64] ;  /* 0x00000026045b7981 */ /* 0x020362000c1e1900 */
[----:B------:R-:W-:Y:S01]  /*5e40*/  MOV R133, 0x1 ;  /* 0x0000000100857802 */ /* 0x000fe20000000f00 */
[----:B------:R-:W-:Y:S06]  /*5e50*/  BRA `(.L_x_110) ;  /* 0x00000000000c7947 */ /* 0x000fec0003800000 */
.L_x_111:
[----:B------:R-:W1:Y:S01]  /*5e60*/  LDCU UR4, c[0x0][0x880] ;  /* 0x00011000ff0477ac */ /* 0x000e620008000800 */
[----:B------:R-:W-:Y:S01]  /*5e70*/  HFMA2 R133, -RZ, RZ, 0, 5.9604644775390625e-08 ;  /* 0x00000001ff857431 */ /* 0x000fe200000001ff */
[----:B-1---5:R-:W-:Y:S02]  /*5e80*/  MOV R91, UR4 ;  /* 0x00000004005b7c02 */ /* 0x022fe40008000f00 */
.L_x_110:
[----:B-1----:R-:W1:Y:S02]  /*5e90*/  LDC.64 R4, c[0x0][0x8b0] ;  /* 0x00022c00ff047b82 */ /* 0x002e640000000a00 */
        /* <DEDUP_REMOVED lines=11> */
[----:B------:R-:W-:Y:S05]  /*5f50*/  BRA `(.L_x_112) ;  /* 0x0000000000087947 */ /* 0x000fea0003800000 */
.L_x_113:
[----:B------:R-:W1:Y:S02]  /*5f60*/  LDCU UR4, c[0x0][0x8a0] ;  /* 0x00011400ff0477ac */ /* 0x000e640008000800 */
[----:B-1---5:R-:W-:Y:S02]  /*5f70*/  MOV R71, UR4 ;  /* 0x0000000400477c02 */ /* 0x022fe40008000f00 */
.L_x_112:
[----:B------:R-:W-:Y:S01]  /*5f80*/  UISETP.NE.AND UP0, UPT, UR45, URZ, UPT ;  /* 0x000000ff2d00728c */ /* 0x000fe2000bf05270 */
[----:B------:R-:W-:-:S04]  /*5f90*/  PLOP3.LUT P0, PT, PT, PT, PT, 0x8, 0x80 ;  /* 0x000000000080781c */ /* 0x000fc80003f0e170 */
[----:B------:R-:W-:-:S04]  /*5fa0*/  P2R R159, PR, RZ, 0x1 ;  /* 0x00000001ff9f7803 */ /* 0x000fc80000000000 */
[----:B------:R-:W-:Y:S05]  /*5fb0*/  BRA.U !UP0, `(.L_x_114) ;  /* 0x00000001083c7547 */ /* 0x000fea000b800000 */
[----:B------:R-:W-:-:S04]  /*5fc0*/  ISETP.NE.U32.AND P0, PT, R2, RZ, PT ;  /* 0x000000ff0200720c */ /* 0x000fc80003f05070 */
[----:B------:R-:W-:-:S13]  /*5fd0*/  ISETP.NE.AND.EX P0, PT, R3, RZ, PT, P0 ;  /* 0x000000ff0300720c */ /* 0x000fda0003f05300 */
[----:B-----5:R-:W-:-:S04]  /*5fe0*/  @!P0 FSETP.EQ.AND P1, PT, R91, RZ, PT ;  /* 0x000000ff5b00820b */ /* 0x020fc80003f22000 */
[----:B------:R-:W-:Y:S01]  /*5ff0*/  P2R R159, PR, RZ, 0x2 ;  /* 0x00000002ff9f7803 */ /* 0x000fe20000000000 */
[----:B------:R-:W-:Y:S08]  /*6000*/  @!P0 BRA `(.L_x_114) ;  /* 0x0000000000288947 */ /* 0x000ff00003800000 */
[----:B------:R-:W2:Y:S01]  /*6010*/  LDCU.64 UR4, c[0x0][0x888] ;  /* 0x00011100ff0477ac */ /* 0x000ea20008000a00 */
[----:B------:R-:W-:Y:S02]  /*6020*/  LOP3.LUT P1, RZ, R133, 0xff, RZ, 0xc0, !PT ;  /* 0x000000ff85ff7812 */ /* 0x000fe4000782c0ff */
[----:B------:R-:W-:-:S04]  /*6030*/  FSETP.NEU.AND P0, PT, R91, RZ, PT ;  /* 0x000000ff5b00720b */ /* 0x000fc80003f0d000 */
[----:B------:R-:W-:Y:S02]  /*6040*/  SEL R0, RZ, 0xffffffff, P0 ;  /* 0xffffffffff007807 */ /* 0x000fe40000000000 */
[----:B--2---:R-:W-:-:S04]  /*6050*/  ISETP.NE.U32.AND P2, PT, RZ, UR4, PT ;  /* 0x00000004ff007c0c */ /* 0x004fc8000bf45070 */
[----:B------:R-:W-:-:S04]  /*6060*/  ISETP.NE.AND.EX P2, PT, RZ, UR5, PT, P2 ;  /* 0x00000005ff007c0c */ /* 0x000fc8000bf45320 */
[----:B------:R-:W-:-:S04]  /*6070*/  @!P1 SEL R0, RZ, 0xffffffff, P2 ;  /* 0xffffffffff009807 */ /* 0x000fc80001000000 */
[----:B------:R-:W-:-:S04]  /*6080*/  LOP3.LUT R0, R0, 0x1, RZ, 0xc0, !PT ;  /* 0x0000000100007812 */ /* 0x000fc800078ec0ff */
[----:B------:R-:W-:-:S04]  /*6090*/  ISETP.EQ.U32.AND P0, PT, R0, 0x1, PT ;  /* 0x000000010000780c */ /* 0x000fc80003f02070 */
[----:B------:R-:W-:-:S09]  /*60a0*/  P2R R159, PR, RZ, 0x1 ;  /* 0x00000001ff9f7803 */ /* 0x000fd20000000000 */
.L_x_114:
[----:B------:R-:W-:Y:S01]  /*60b0*/  ISETP.NE.AND P5, PT, R159, RZ, PT ;  /* 0x000000ff9f00720c */ /* 0x000fe20003fa5270 */
[----:B------:R-:W-:Y:S01]  /*60c0*/  IMAD.MOV.U32 R143, RZ, RZ, 0x1 ;  /* 0x00000001ff8f7424 */ /* 0x000fe200078e00ff */
[----:B------:R-:W-:Y:S01]  /*60d0*/  LEA R3, R69, UR41, 0x3 ;  /* 0x0000002945037c11 */ /* 0x000fe2000f8e18ff */
[----:B------:R-:W-:Y:S01]  /*60e0*/  IMAD.SHL.U32 R136, R23, 0x80, RZ ;  /* 0x0000008017887824 */ /* 0x000fe200078e00ff */
[----:B------:R-:W-:Y:S01]  /*60f0*/  SHF.L.U32 R0, R150, 0x1f, RZ ;  /* 0x0000001f96007819 */ /* 0x000fe200000006ff */
[----:B------:R-:W-:Y:S01]  /*6100*/  IMAD.SHL.U32 R135, R22, 0x80, RZ ;  /* 0x0000008016877824 */ /* 0x000fe200078e00ff */
[----:B-----5:R-:W-:Y:S01]  /*6110*/  FSETP.NEU.AND P3, PT, R91, RZ, PT ;  /* 0x000000ff5b00720b */ /* 0x020fe20003f6d000 */
[----:B------:R-:W-:Y:S01]  /*6120*/  IMAD R67, R69, 0x80, R70 ;  /* 0x0000008045437824 */ /* 0x000fe200078e0246 */
[----:B------:R-:W-:Y:S01]  /*6130*/  CS2R R130, SRZ ;  /* 0x0000000000827805 */ /* 0x000fe2000001ff00 */
[----:B------:R-:W-:Y:S01]  /*6140*/  IMAD.MOV.U32 R68, RZ, RZ, RZ ;  /* 0x000000ffff447224 */ /* 0x000fe200078e00ff */
[----:B------:R-:W-:Y:S01]  /*6150*/  CS2R R128, SRZ ;  /* 0x0000000000807805 */ /* 0x000fe2000001ff00 */
[----:B------:R-:W-:Y:S01]  /*6160*/  IMAD.U32 R142, RZ, RZ, UR42 ;  /* 0x0000002aff8e7e24 */ /* 0x000fe2000f8e00ff */
[----:B------:R-:W-:Y:S01]  /*6170*/  CS2R R126, SRZ ;  /* 0x00000000007e7805 */ /* 0x000fe2000001ff00 */
[----:B------:R-:W-:Y:S01]  /*6180*/  VOTEU.ALL UP0, P5 ;  /* 0x0000000000ff7886 */ /* 0x000fe20002800000 */
[----:B------:R-:W-:Y:S01]  /*6190*/  @!P5 SHF.L.U32 R2, R144, 0x1f, RZ ;  /* 0x0000001f9002d819 */ /* 0x000fe200000006ff */
[----:B------:R-:W-:Y:S01]  /*61a0*/  IMAD.U32 R141, RZ, RZ, UR43 ;  /* 0x0000002bff8d7e24 */ /* 0x000fe2000f8e00ff */
[----:B------:R-:W-:-:S02]  /*61b0*/  CS2R R124, SRZ ;  /* 0x00000000007c7805 */ /* 0x000fc4000001ff00 */
[----:B------:R-:W-:Y:S01]  /*61c0*/  CS2R R122, SRZ ;  /* 0x00000000007a7805 */ /* 0x000fe2000001ff00 */
[----:B------:R-:W-:Y:S01]  /*61d0*/  @!UP0 ULEA UR4, UR43, UR41, 0x3 ;  /* 0x000000292b048291 */ /* 0x000fe2000f8e18ff */
[----:B------:R-:W-:Y:S02]  /*61e0*/  CS2R R120, SRZ ;  /* 0x0000000000787805 */ /* 0x000fe4000001ff00 */
[----:B------:R-:W-:Y:S02]  /*61f0*/  CS2R R118, SRZ ;  /* 0x0000000000767805 */ /* 0x000fe4000001ff00 */
[----:B------:R-:W-:-:S04]  /*6200*/  CS2R R116, SRZ ;  /* 0x0000000000747805 */ /* 0x000fc8000001ff00 */
[----:B------:R2:W3:Y:S02]  /*6210*/  @!P5 SYNCS.PHASECHK.TRANS64.TRYWAIT P1, [UR4+0x80], R2 ;  /* 0x00008002ff00d5a7 */ /* 0x0004e40008021104 */
[----:B------:R-:W4:Y:S01]  /*6220*/  LDCU.64 UR4, c[0x0][0x888] ;  /* 0x00011100ff0477ac */ /* 0x000f220008000a00 */
[----:B------:R1:W3:Y:S01]  /*6230*/  SYNCS.PHASECHK.TRANS64.TRYWAIT P0, [R3+URZ+0xf0], R0 ;  /* 0x0000f000030075a7 */ /* 0x0002e200080011ff */
[----:B----4-:R-:W-:-:S04]  /*6240*/  ISETP.NE.U32.AND P2, PT, RZ, UR4, PT ;  /* 0x00000004ff007c0c */ /* 0x010fc8000bf45070 */
[----:B------:R-:W-:-:S04]  /*6250*/  ISETP.NE.AND.EX P2, PT, RZ, UR5, PT, P2 ;  /* 0x00000005ff007c0c */ /* 0x000fc8000bf45320 */
[----:B--2---:R-:W-:Y:S02]  /*6260*/  SEL R2, RZ, 0xffffffff, P2 ;  /* 0xffffffffff027807 */ /* 0x004fe40001000000 */
[----:B------:R-:W-:Y:S02]  /*6270*/  LOP3.LUT P2, R134, R133, 0xff, RZ, 0xc0, !PT ;  /* 0x000000ff85867812 */ /* 0x000fe4000784c0ff */
[----:B-1----:R-:W-:-:S04]  /*6280*/  SEL R0, RZ, 0xffffffff, P3 ;  /* 0xffffffffff007807 */ /* 0x002fc80001800000 */
[----:B------:R-:W-:-:S04]  /*6290*/  @P4 SEL R0, R2, R0, !P2 ;  /* 0x0000000002004207 */ /* 0x000fc80005000000 */
[----:B------:R-:W-:-:S04]  /*62a0*/  LOP3.LUT R0, R0, 0x1, RZ, 0xc0, !PT ;  /* 0x0000000100007812 */ /* 0x000fc800078ec0ff */
[----:B------:R-:W-:-:S04]  /*62b0*/  ISETP.NE.U32.AND P2, PT, R0, 0x1, PT ;  /* 0x000000010000780c */ /* 0x000fc80003f45070 */
[----:B------:R-:W-:Y:S02]  /*62c0*/  P2R R157, PR, RZ, 0x4 ;  /* 0x00000004ff9d7803 */ /* 0x000fe40000000000 */
[----:B---3--:R-:W-:Y:S02]  /*62d0*/  @!P5 SEL R143, RZ, 0x1, !P1 ;  /* 0x00000001ff8fd807 */ /* 0x008fe40004800000 */
[----:B------:R-:W-:-:S07]  /*62e0*/  SEL R137, RZ, 0x1, !P0 ;  /* 0x00000001ff897807 */ /* 0x000fce0004000000 */
.L_x_227:
[----:B------:R-:W-:Y:S01]  /*62f0*/  ISETP.NE.AND P0, PT, R159, RZ, PT ;  /* 0x000000ff9f00720c */ /* 0x000fe20003f05270 */
[----:B------:R-:W-:Y:S05]  /*6300*/  YIELD ;  /* 0x0000000000007946 */ /* 0x000fea0003800000 */
[----:B------:R-:W-:Y:S07]  /*6310*/  BSSY B1, `(.L_x_115) ;  /* 0x000001a000017945 */ /* 0x000fee0003800000 */
[----:B------:R-:W-:Y:S05]  /*6320*/  @P0 BRA `(.L_x_116) ;  /* 0x0000000000600947 */ /* 0x000fea0003800000 */
[----:B------:R-:W-:Y:S01]  /*6330*/  ISETP.NE.AND P1, PT, R157, RZ, PT ;  /* 0x000000ff9d00720c */ /* 0x000fe20003f25270 */
[----:B------:R-:W-:Y:S01]  /*6340*/  BSSY B0, `(.L_x_117) ;  /* 0x000000b000007945 */ /* 0x000fe20003800000 */
[----:B------:R-:W-:Y:S11]  /*6350*/  ISETP.NE.AND P0, PT, R143, RZ, PT ;  /* 0x000000ff8f00720c */ /* 0x000ff60003f05270 */
[----:B------:R-:W-:Y:S05]  /*6360*/  @P1 LEA R6, R141, R152, 0xd ;  /* 0x000000988d061211 */ /* 0x000fea00078e68ff */
[--C-:B------:R-:W-:Y:S02]  /*6370*/  @P1 IMAD R5, R154, -0x10, R6.reuse ;  /* 0xfffffff09a051824 */ /* 0x100fe400078e0206 */
[----:B------:R-:W-:Y:S03]  /*6380*/  @P1 IMAD R4, R153, -0x10, R6 ;  /* 0xfffffff099041824 */ /* 0x000fe600078e0206 */
[----:B------:R-:W-:Y:S01]  /*6390*/  @P1 LEA R3, R151, R5, 0x4 ;  /* 0x0000000597031211 */ /* 0x000fe200078e20ff */
[----:B------:R-:W-:Y:S06]  /*63a0*/  @P0 BRA `(.L_x_118) ;  /* 0x0000000000100947 */ /* 0x000fec0003800000 */
[----:B------:R-:W-:Y:S02]  /*63b0*/  LEA R2, R141, UR41, 0x3 ;  /* 0x000000298d027c11 */ /* 0x000fe4000f8e18ff */
[----:B------:R-:W-:Y:S04]  /*63c0*/  SHF.L.U32 R0, R144, 0x1f, RZ ;  /* 0x0000001f90007819 */ /* 0x000fe800000006ff */
[----:B------:R-:W1:Y:S02]  /*63d0*/  SYNCS.PHASECHK.TRANS64.TRYWAIT P0, [R2+URZ+0x80], R0 ;  /* 0x00008000020075a7 */ /* 0x000e6400080011ff */
[----:B-1----:R-:W-:Y:S05]  /*63e0*/  @!P0 BRA `(.L_x_119) ;  /* 0x0000004c00f88947 */ /* 0x002fea0003800000 */
.L_x_118:
[----:B------:R-:W-:Y:S05]  /*63f0*/  BSYNC B0 ;  /* 0x0000000000007941 */ /* 0x000fea0003800000 */
.L_x_117:
[----:B------:R-:W-:Y:S01]  /*6400*/  ISETP.NE.AND P0, PT, R157, RZ, PT ;  /* 0x000000ff9d00720c */ /* 0x000fe20003f05270 */
[----:B------:R-:W-:Y:S11]  /*6410*/  VIADD R141, R141, 0x1 ;  /* 0x000000018d8d7836 */ /* 0x000ff60000000000 */
[----:B------:R-:W-:Y:S01]  /*6420*/  @!UPT UIADD3 URZ, UPT, UPT, URZ, URZ, URZ ;  /* 0x000000fffffff290 */ /* 0x000fe2000fffe0ff */
[----:B------:R2:W3:Y:S04]  /*6430*/  @P0 LDS.128 R116, [R6] ;  /* 0x0000000006740984 */ /* 0x0004e80000000c00 */
[----:B------:R2:W4:Y:S04]  /*6440*/  @P0 LDS.128 R124, [R4+0x20] ;  /* 0x00002000047c0984 */ /* 0x0005280000000c00 */
[----:B------:R2:W2:Y:S04]  /*6450*/  @P0 LDS.128 R120, [R5+0x10] ;  /* 0x0000100005780984 */ /* 0x0004a80000000c00 */
[----:B------:R2:W2:Y:S01]  /*6460*/  @P0 LDS.128 R128, [R3+0x10] ;  /* 0x0000100003800984 */ /* 0x0004a20000000c00 */
[C---:B------:R-:W-:Y:S04]  /*6470*/  ISETP.NE.AND P0, PT, R141.reuse, 0x4, PT ;  /* 0x000000048d00780c */ /* 0x040fe80003f05270 */
[----:B-1----:R-:W-:Y:S02]  /*6480*/  SEL R0, RZ, 0x1, P0 ;  /* 0x00000001ff007807 */ /* 0x002fe40000000000 */
[----:B------:R-:W-:Y:S02]  /*6490*/  SEL R141, R141, RZ, P0 ;  /* 0x000000ff8d8d7207 */ /* 0x000fe40000000000 */
[----:B------:R-:W-:Y:S02]  /*64a0*/  LOP3.LUT R144, R144, R0, RZ, 0x3c, !PT ;  /* 0x0000000090907212 */ /* 0x000fe400078e3cff */
.L_x_116:
[----:B------:R-:W-:Y:S05]  /*64b0*/  BSYNC B1 ;  /* 0x0000000000017941 */ /* 0x000fea0003800000 */
.L_x_115:
[C---:B------:R-:W-:Y:S01]  /*64c0*/  LOP3.LUT P1, RZ, R68.reuse, R137, RZ, 0xfc, !PT ;  /* 0x0000008944ff7212 */ /* 0x040fe2000782fcff */
[----:B------:R-:W-:Y:S01]  /*64d0*/  IMAD.SHL.U32 R66, R68, 0x20, RZ ;  /* 0x0000002044427824 */ /* 0x000fe200078e00ff */
[----:B------:R-:W-:Y:S01]  /*64e0*/  LEA R112, R69, UR41, 0x3 ;  /* 0x0000002945707c11 */ /* 0x000fe2000f8e18ff */
[----:B------:R-:W-:Y:S02]  /*64f0*/  BSSY B0, `(.L_x_120) ;  /* 0x0000009000007945 */ /* 0x000fe40003800000 */
[----:B------:R-:W-:Y:S05]  /*6500*/  IMAD.IADD R2, R67, 0x1, R66 ;  /* 0x0000000143027824 */ /* 0x000fea00078e0242 */
[----:B------:R-:W-:Y:S04]  /*6510*/  SHF.R.U32.HI R0, RZ, 0x15, R2 ;  /* 0x00000015ff007819 */ /* 0x000fe80000011602 */
[----:B------:R-:W-:Y:S01]  /*6520*/  LOP3.LUT P0, RZ, R0, 0x3, R156, 0x48, !PT ;  /* 0x0000000300ff7812 */ /* 0x000fe2000780489c */
[----:B------:R-:W-:Y:S01]  /*6530*/  @!UPT UIADD3 URZ, UPT, UPT, URZ, URZ, URZ ;  /* 0x000000fffffff290 */ /* 0x000fe2000fffe0ff */
[----:B------:R-:W-:Y:S11]  /*6540*/  @P1 BRA `(.L_x_121) ;  /* 0x00000000000c1947 */ /* 0x000ff60003800000 */
[----:B------:R-:W-:Y:S04]  /*6550*/  SHF.L.U32 R0, R150, 0x1f, RZ ;  /* 0x0000001f96007819 */ /* 0x000fe800000006ff */
[----:B------:R-:W1:Y:S02]  /*6560*/  SYNCS.PHASECHK.TRANS64.TRYWAIT P1, [R112+URZ+0xf0], R0 ;  /* 0x0000f000700075a7 */ /* 0x000e6400080211ff */
[----:B-1----:R-:W-:Y:S05]  /*6570*/  @!P1 BRA `(.L_x_122) ;  /* 0x0000004c00a89947 */ /* 0x002fea0003800000 */
.L_x_121:
[----:B------:R-:W-:Y:S05]  /*6580*/  BSYNC B0 ;  /* 0x0000000000007941 */ /* 0x000fea0003800000 */
.L_x_120:
[----:B------:R-:W-:Y:S05]  /*6590*/  @!P0 BRA `(.L_x_123) ;  /* 0x0000000000408947 */ /* 0x000fea0003800000 */
[----:B------:R-:W2:Y:S01]  /*65a0*/  LDCU.64 UR8, c[0x4][0x70] ;  /* 0x01000e00ff0877ac */ /* 0x000ea20008000a00 */
[----:B------:R-:W-:Y:S01]  /*65b0*/  MOV R15, 0x0 ;  /* 0x00000000000f7802 */ /* 0x000fe20000000f00 */
[----:B------:R-:W-:Y:S02]  /*65c0*/  HFMA2 R12, -RZ, RZ, 0, 5.9604644775390625e-08 ;  /* 0x00000001ff0c7431 */ /* 0x000fe400000001ff */
[----:B------:R-:W-:Y:S02]  /*65d0*/  IMAD.MOV.U32 R8, RZ, RZ, 0x192 ;  /* 0x00000192ff087424 */ /* 0x000fe400078e00ff */
[----:B------:R-:W-:Y:S01]  /*65e0*/  IMAD.MOV.U32 R13, RZ, RZ, RZ ;  /* 0x000000ffff0d7224 */ /* 0x000fe200078e00ff */
[----:B------:R-:W1:Y:S01]  /*65f0*/  LDCU.64 UR6, c[0x4][0x78] ;  /* 0x01000f00ff0677ac */ /* 0x000e620008000a00 */
[----:B------:R-:W3:Y:S01]  /*6600*/  LDC.64 R14, c[0x4][R15] ;  /* 0x010000000f0e7b82 */ /* 0x000ee20000000a00 */
[----:B------:R-:W5:Y:S01]  /*6610*/  LDCU.64 UR4, c[0x4][0x10] ;  /* 0x01000200ff0477ac */ /* 0x000f620008000a00 */
[----:B--2---:R-:W-:Y:S01]  /*6620*/  MOV R5, UR9 ;  /* 0x0000000900057c02 */ /* 0x004fe20008000f00 */
[----:B------:R-:W-:Y:S01]  /*6630*/  IMAD.U32 R4, RZ, RZ, UR8 ;  /* 0x00000008ff047e24 */ /* 0x000fe2000f8e00ff */
[----:B-1----:R-:W-:Y:S01]  /*6640*/  MOV R7, UR7 ;  /* 0x0000000700077c02 */ /* 0x002fe20008000f00 */
[----:B------:R-:W-:Y:S01]  /*6650*/  IMAD.U32 R6, RZ, RZ, UR6 ;  /* 0x00000006ff067e24 */ /* 0x000fe2000f8e00ff */
[----:B-----5:R-:W-:Y:S01]  /*6660*/  MOV R11, UR5 ;  /* 0x00000005000b7c02 */ /* 0x020fe20008000f00 */
[----:B------:R-:W-:Y:S02]  /*6670*/  IMAD.U32 R10, RZ, RZ, UR4 ;  /* 0x00000004ff0a7e24 */ /* 0x000fe4000f8e00ff */
[----:B------:R-:W-:Y:S07]  /*6680*/  LEPC R20, `(.L_x_123) ;  /* 0x000000001014794e */ /* 0x000fee0000000000 */
[----:B---34-:R-:W-:Y:S05]  /*6690*/  CALL.ABS.NOINC R14 ;  /* 0x000000000e007343 */ /* 0x018fea0003c00000 */
.L_x_123:
[----:B------:R-:W-:Y:S05]  /*66a0*/  WARPSYNC.ALL ;  /* 0x0000000000007948 */ /* 0x000fea0003800000 */
[----:B------:R-:W-:Y:S01]  /*66b0*/  R2UR UR4, R2 ;  /* 0x00000000020472ca */ /* 0x000fe200000e0000 */
[--C-:B---3--:R-:W-:Y:S02]  /*66c0*/  HADD2.F32 R36, -RZ, R116.reuse.H0_H0 ;  /* 0x20000074ff247230 */ /* 0x108fe40000004100 */
[----:B------:R-:W-:Y:S02]  /*66d0*/  HFMA2 R53, -RZ, RZ, 3.7421875, 0 ;  /* 0x437c0000ff357431 */ /* 0x000fe400000001ff */
[----:B------:R-:W-:Y:S01]  /*66e0*/  HADD2.F32 R37, -RZ, R116.H1_H1 ;  /* 0x30000074ff257230 */ /* 0x000fe20000004100 */
[----:B------:R-:W-:Y:S01]  /*66f0*/  MOV R87, 0x3bbb989d ;  /* 0x3bbb989d00577802 */ /* 0x000fe20000000f00 */
[--C-:B------:R-:W-:Y:S01]  /*6700*/  HADD2.F32 R38, -RZ, R117.reuse.H0_H0 ;  /* 0x20000075ff267230 */ /* 0x100fe20000004100 */
[----:B------:R-:W-:Y:S01]  /*6710*/  ISETP.NE.AND P1, PT, R68, 0x3, PT ;  /* 0x000000034400780c */ /* 0x000fe20003f25270 */
[----:B------:R-:W-:Y:S04]  /*6720*/  BSSY.RECONVERGENT B1, `(.L_x_124) ;  /* 0x0000175000017945 */ /* 0x000fe80003800200 */
[----:B--2---:R-:W1:Y:S08]  /*6730*/  LDTM.x32 R4, tmem[UR4] ;  /* 0x00000004000479ee */ /* 0x004e7000082c0000 */
[----:B------:R-:W-:Y:S01]  /*6740*/  @!P1 NOP ;  /* 0x0000000000009918 */ /* 0x000fe20000000000 */
[C---:B-1----:R-:W-:Y:S01]  /*6750*/  FMUL R0, R71.reuse, R4 ;  /* 0x0000000447007220 */ /* 0x042fe20000400000 */
[C---:B------:R-:W-:Y:S01]  /*6760*/  FMUL R4, R71.reuse, R8 ;  /* 0x0000000847047220 */ /* 0x040fe20000400000 */
        /* <DEDUP_REMOVED lines=16> */
[----:B------:R-:W-:Y:S02]  /*6870*/  HADD2.F32 R32, -RZ, R117.H1_H1 ;  /* 0x30000075ff207230 */ /* 0x000fe40000004100 */
[C---:B------:R-:W-:Y:S01]  /*6880*/  FMUL R25, R71.reuse, R29 ;  /* 0x0000001d47197220 */ /* 0x040fe20000400000 */
[C---:B------:R-:W-:Y:S01]  /*6890*/  FMUL R7, R71.reuse, R7 ;  /* 0x0000000747077220 */ /* 0x040fe20000400000 */
[C---:B------:R-:W-:Y:S01]  /*68a0*/  FMUL R29, R71.reuse, R33 ;  /* 0x00000021471d7220 */ /* 0x040fe20000400000 */
[----:B------:R-:W-:Y:S01]  /*68b0*/  FMUL R18, R71, R22 ;  /* 0x0000001647127220 */ /* 0x000fe20000400000 */
[----:B------:R-:W-:Y:S01]  /*68c0*/  FFMA R0, R91, R36, R0 ;  /* 0x000000245b007223 */ /* 0x000fe20000000000 */
[--C-:B------:R-:W-:Y:S02]  /*68d0*/  HADD2.F32 R33, -RZ, R118.reuse.H0_H0 ;  /* 0x20000076ff217230 */ /* 0x100fe40000004100 */
[C---:B------:R-:W-:Y:S01]  /*68e0*/  FMUL R22, R71.reuse, R26 ;  /* 0x0000001a47167220 */ /* 0x040fe20000400000 */
[----:B------:R-:W-:Y:S01]  /*68f0*/  FMUL R26, R71, R30 ;  /* 0x0000001e471a7220 */ /* 0x000fe20000400000 */
[----:B------:R-:W-:Y:S01]  /*6900*/  FFMA R2, R91, R37, R2 ;  /* 0x000000255b027223 */ /* 0x000fe20000000002 */
[----:B------:R-:W-:Y:S01]  /*6910*/  FMUL R30, R71, R34 ;  /* 0x00000022471e7220 */ /* 0x000fe20000400000 */
[C---:B------:R-:W-:Y:S01]  /*6920*/  FFMA R3, R91.reuse, R38, R3 ;  /* 0x000000265b037223 */ /* 0x040fe20000000003 */
[----:B------:R-:W-:Y:S02]  /*6930*/  HADD2.F32 R34, -RZ, R118.H1_H1 ;  /* 0x30000076ff227230 */ /* 0x000fe40000004100 */
[C---:B------:R-:W-:Y:S01]  /*6940*/  FFMA R7, R91.reuse, R32, R7 ;  /* 0x000000205b077223 */ /* 0x040fe20000000007 */
[--C-:B------:R-:W-:Y:S02]  /*6950*/  HADD2.F32 R32, -RZ, R119.reuse.H0_H0 ;  /* 0x20000077ff207230 */ /* 0x100fe40000004100 */
[----:B------:R-:W-:Y:S01]  /*6960*/  FFMA R4, R91, R33, R4 ;  /* 0x000000215b047223 */ /* 0x000fe20000000004 */
[----:B------:R-:W-:Y:S02]  /*6970*/  HADD2.F32 R36, -RZ, R119.H1_H1 ;  /* 0x30000077ff247230 */ /* 0x000fe40000004100 */
[----:B------:R-:W-:Y:S01]  /*6980*/  FMUL R11, R71, R11 ;  /* 0x0000000b470b7220 */ /* 0x000fe20000400000 */
[--C-:B------:R-:W-:Y:S02]  /*6990*/  HADD2.F32 R33, -RZ, R120.reuse.H0_H0 ;  /* 0x20000078ff217230 */ /* 0x100fe40000004100 */
[C---:B------:R-:W-:Y:S01]  /*69a0*/  FFMA R5, R91.reuse, R34, R5 ;  /* 0x000000225b057223 */ /* 0x040fe20000000005 */
[C---:B------:R-:W-:Y:S01]  /*69b0*/  FFMA R6, R91.reuse, R32, R6 ;  /* 0x000000205b067223 */ /* 0x040fe20000000006 */
[C---:B------:R-:W-:Y:S01]  /*69c0*/  FFMA R11, R91.reuse, R36, R11 ;  /* 0x000000245b0b7223 */ /* 0x040fe2000000000b */
[----:B------:R-:W-:Y:S02]  /*69d0*/  HADD2.F32 R32, -RZ, R120.H1_H1 ;  /* 0x30000078ff207230 */ /* 0x000fe40000004100 */
[----:B------:R-:W-:Y:S01]  /*69e0*/  FFMA R8, R91, R33, R8 ;  /* 0x000000215b087223 */ /* 0x000fe20000000008 */
[--C-:B------:R-:W-:Y:S02]  /*69f0*/  HADD2.F32 R34, -RZ, R121.reuse.H0_H0 ;  /* 0x20000079ff227230 */ /* 0x100fe40000004100 */
[----:B------:R-:W-:Y:S01]  /*6a00*/  FMUL R15, R71, R15 ;  /* 0x0000000f470f7220 */ /* 0x000fe20000400000 */
[----:B------:R-:W-:Y:S02]  /*6a10*/  HADD2.F32 R33, -RZ, R121.H1_H1 ;  /* 0x30000079ff217230 */ /* 0x000fe40000004100 */
[C---:B------:R-:W-:Y:S01]  /*6a20*/  FFMA R9, R91.reuse, R32, R9 ;  /* 0x000000205b097223 */ /* 0x040fe20000000009 */
[--C-:B------:R-:W-:Y:S02]  /*6a30*/  HADD2.F32 R36, -RZ, R122.reuse.H0_H0 ;  /* 0x2000007aff247230 */ /* 0x100fe40000004100 */
[C---:B------:R-:W-:Y:S01]  /*6a40*/  FFMA R10, R91.reuse, R34, R10 ;  /* 0x000000225b0a7223 */ /* 0x040fe2000000000a */
[----:B------:R-:W-:Y:S02]  /*6a50*/  HADD2.F32 R32, -RZ, R122.H1_H1 ;  /* 0x3000007aff207230 */ /* 0x000fe40000004100 */
[C---:B------:R-:W-:Y:S01]  /*6a60*/  FFMA R15, R91.reuse, R33, R15 ;  /* 0x000000215b0f7223 */ /* 0x040fe2000000000f */
[--C-:B------:R-:W-:Y:S02]  /*6a70*/  HADD2.F32 R33, -RZ, R123.reuse.H0_H0 ;  /* 0x2000007bff217230 */ /* 0x100fe40000004100 */
[C---:B------:R-:W-:Y:S01]  /*6a80*/  FFMA R12, R91.reuse, R36, R12 ;  /* 0x000000245b0c7223 */ /* 0x040fe2000000000c */
[----:B------:R-:W-:Y:S02]  /*6a90*/  HADD2.F32 R34, -RZ, R123.H1_H1 ;  /* 0x3000007bff227230 */ /* 0x000fe40000004100 */
[----:B------:R-:W-:Y:S01]  /*6aa0*/  FFMA R13, R91, R32, R13 ;  /* 0x000000205b0d7223 */ /* 0x000fe2000000000d */
[--C-:B----4-:R-:W-:Y:S02]  /*6ab0*/  HADD2.F32 R32, -RZ, R124.reuse.H0_H0 ;  /* 0x2000007cff207230 */ /* 0x110fe40000004100 */
[----:B------:R-:W-:Y:S01]  /*6ac0*/  FMUL R19, R71, R19 ;  /* 0x0000001347137220 */ /* 0x000fe20000400000 */
[----:B------:R-:W-:Y:S02]  /*6ad0*/  HADD2.F32 R36, -RZ, R124.H1_H1 ;  /* 0x3000007cff247230 */ /* 0x000fe40000004100 */
[C---:B------:R-:W-:Y:S01]  /*6ae0*/  FFMA R14, R91.reuse, R33, R14 ;  /* 0x000000215b0e7223 */ /* 0x040fe2000000000e */
[--C-:B------:R-:W-:Y:S02]  /*6af0*/  HADD2.F32 R33, -RZ, R125.reuse.H0_H0 ;  /* 0x2000007dff217230 */ /* 0x100fe40000004100 */
[C---:B------:R-:W-:Y:S01]  /*6b00*/  FFMA R19, R91.reuse, R34, R19 ;  /* 0x000000225b137223 */ /* 0x040fe20000000013 */
[C---:B------:R-:W-:Y:S01]  /*6b10*/  FFMA R16, R91.reuse, R32, R16 ;  /* 0x000000205b107223 */ /* 0x040fe20000000010 */
[C---:B------:R-:W-:Y:S01]  /*6b20*/  FFMA R17, R91.reuse, R36, R17 ;  /* 0x000000245b117223 */ /* 0x040fe20000000011 */
[----:B------:R-:W-:Y:S02]  /*6b30*/  HADD2.F32 R32, -RZ, R125.H1_H1 ;  /* 0x3000007dff207230 */ /* 0x000fe40000004100 */
[----:B------:R-:W-:Y:S01]  /*6b40*/  FFMA R18, R91, R33, R18 ;  /* 0x000000215b127223 */ /* 0x000fe20000000012 */
[--C-:B------:R-:W-:Y:S02]  /*6b50*/  HADD2.F32 R34, -RZ, R126.reuse.H0_H0 ;  /* 0x2000007eff227230 */ /* 0x100fe40000004100 */
[C---:B------:R-:W-:Y:S01]  /*6b60*/  FMUL R23, R71.reuse, R23 ;  /* 0x0000001747177220 */ /* 0x040fe20000400000 */
[----:B------:R-:W-:Y:S02]  /*6b70*/  HADD2.F32 R33, -RZ, R126.H1_H1 ;  /* 0x3000007eff217230 */ /* 0x000fe40000004100 */
[----:B------:R-:W-:Y:S01]  /*6b80*/  FMUL R27, R71, R27 ;  /* 0x0000001b471b7220 */ /* 0x000fe20000400000 */
[--C-:B------:R-:W-:Y:S02]  /*6b90*/  HADD2.F32 R36, -RZ, R127.reuse.H0_H0 ;  /* 0x2000007fff247230 */ /* 0x100fe40000004100 */
[C---:B------:R-:W-:Y:S01]  /*6ba0*/  FFMA R23, R91.reuse, R32, R23 ;  /* 0x000000205b177223 */ /* 0x040fe20000000017 */
[C---:B------:R-:W-:Y:S01]  /*6bb0*/  FFMA R20, R91.reuse, R34, R20 ;  /* 0x000000225b147223 */ /* 0x040fe20000000014 */
[----:B------:R-:W-:Y:S02]  /*6bc0*/  HADD2.F32 R32, -RZ, R127.H1_H1 ;  /* 0x3000007fff207230 */ /* 0x000fe40000004100 */
[C---:B------:R-:W-:Y:S01]  /*6bd0*/  FFMA R21, R91.reuse, R33, R21 ;  /* 0x000000215b157223 */ /* 0x040fe20000000015 */
[--C-:B------:R-:W-:Y:S02]  /*6be0*/  HADD2.F32 R33, -RZ, R128.reuse.H0_H0 ;  /* 0x20000080ff217230 */ /* 0x100fe40000004100 */
        /* <DEDUP_REMOVED lines=17> */
[C---:B------:R-:W-:Y:S02]  /*6d00*/  FFMA R30, R91.reuse, R34, R30 ;  /* 0x000000225b1e7223 */ /* 0x040fe4000000001e */
[----:B------:R-:W-:Y:S01]  /*6d10*/  FFMA R35, R91, R33, R35 ;  /* 0x000000215b237223 */ /* 0x000fe20000000023 */
[----:B------:R-:W-:Y:S04]  /*6d20*/  FFMA.SAT R32, R0, -R87, 0.5 ;  /* 0x3f00000000207423 */ /* 0x000fe80000002857 */
[----:B------:R-:W-:Y:S04]  /*6d30*/  FFMA.RM R54, R32, R53, 12582913 ;  /* 0x4b40000120367423 */ /* 0x000fe80000004035 */
[----:B------:R-:W-:Y:S04]  /*6d40*/  FADD R32, R54, -12583039 ;  /* 0xcb40007f36207421 */ /* 0x000fe80000000000 */
[C---:B------:R-:W-:Y:S04]  /*6d50*/  FFMA R32, R0.reuse, -1.4426950216293334961, -R32 ;  /* 0xbfb8aa3b00207823 */ /* 0x040fe80000000820 */
[----:B------:R-:W-:Y:S01]  /*6d60*/  FFMA R32, R0, -1.925963033500011079e-08, R32 ;  /* 0xb2a5706000207823 */ /* 0x000fe20000000020 */
[C---:B------:R-:W-:Y:S03]  /*6d70*/  FFMA.SAT R33, R2.reuse, -R87, 0.5 ;  /* 0x3f00000002217423 */ /* 0x040fe60000002857 */
[----:B------:R-:W1:Y:S01]  /*6d80*/  MUFU.EX2 R88, R32 ;  /* 0x0000002000587308 */ /* 0x000e620000000800 */
[----:B------:R-:W-:Y:S04]  /*6d90*/  FFMA.RM R55, R33, R53, 12582913 ;  /* 0x4b40000121377423 */ /* 0x000fe80000004035 */
[----:B------:R-:W-:Y:S04]  /*6da0*/  FADD R33, R55, -12583039 ;  /* 0xcb40007f37217421 */ /* 0x000fe80000000000 */
[C---:B------:R-:W-:Y:S04]  /*6db0*/  FFMA R33, R2.reuse, -1.4426950216293334961, -R33 ;  /* 0xbfb8aa3b02217823 */ /* 0x040fe80000000821 */
[----:B------:R-:W-:Y:S01]  /*6dc0*/  FFMA R33, R2, -1.925963033500011079e-08, R33 ;  /* 0xb2a5706002217823 */ /* 0x000fe20000000021 */
[C---:B------:R-:W-:Y:S03]  /*6dd0*/  FFMA.SAT R34, R3.reuse, -R87, 0.5 ;  /* 0x3f00000003227423 */ /* 0x040fe60000002857 */
[----:B------:R-:W2:Y:S01]  /*6de0*/  MUFU.EX2 R90, R33 ;  /* 0x00000021005a7308 */ /* 0x000ea20000000800 */
[----:B------:R-:W-:Y:S04]  /*6df0*/  FFMA.RM R56, R34, R53, 12582913 ;  /* 0x4b40000122387423 */ /* 0x000fe80000004035 */
[----:B------:R-:W-:Y:S04]  /*6e00*/  FADD R34, R56, -12583039 ;  /* 0xcb40007f38227421 */ /* 0x000fe80000000000 */
[C---:B------:R-:W-:Y:S04]  /*6e10*/  FFMA R34, R3.reuse, -1.4426950216293334961, -R34 ;  /* 0xbfb8aa3b03227823 */ /* 0x040fe80000000822 */
[----:B------:R-:W-:Y:S01]  /*6e20*/  FFMA R34, R3, -1.925963033500011079e-08, R34 ;  /* 0xb2a5706003227823 */ /* 0x000fe20000000022 */
[----:B------:R-:W-:Y:S03]  /*6e30*/  FFMA.SAT R36, R7, -R87, 0.5 ;  /* 0x3f00000007247423 */ /* 0x000fe60000002857 */
[----:B------:R-:W3:Y:S01]  /*6e40*/  MUFU.EX2 R89, R34 ;  /* 0x0000002200597308 */ /* 0x000ee20000000800 */
[----:B------:R-:W-:Y:S04]  /*6e50*/  FFMA.RM R57, R36, R53, 12582913 ;  /* 0x4b40000124397423 */ /* 0x000fe80000004035 */
[----:B------:R-:W-:Y:S04]  /*6e60*/  FADD R36, R57, -12583039 ;  /* 0xcb40007f39247421 */ /* 0x000fe80000000000 */
[C---:B------:R-:W-:Y:S04]  /*6e70*/  FFMA R36, R7.reuse, -1.4426950216293334961, -R36 ;  /* 0xbfb8aa3b07247823 */ /* 0x040fe80000000824 */
[----:B------:R-:W-:Y:S01]  /*6e80*/  FFMA R36, R7, -1.925963033500011079e-08, R36 ;  /* 0xb2a5706007247823 */ /* 0x000fe20000000024 */
[----:B------:R-:W-:Y:S03]  /*6e90*/  FFMA.SAT R37, R4, -R87, 0.5 ;  /* 0x3f00000004257423 */ /* 0x000fe60000002857 */
[----:B------:R-:W4:Y:S01]  /*6ea0*/  MUFU.EX2 R92, R36 ;  /* 0x00000024005c7308 */ /* 0x000f220000000800 */
[----:B------:R-:W-:Y:S04]  /*6eb0*/  FFMA.RM R58, R37, R53, 12582913 ;  /* 0x4b400001253a7423 */ /* 0x000fe80000004035 */
[----:B------:R-:W-:Y:S04]  /*6ec0*/  FADD R37, R58, -12583039 ;  /* 0xcb40007f3a257421 */ /* 0x000fe80000000000 */
[C---:B------:R-:W-:Y:S04]  /*6ed0*/  FFMA R37, R4.reuse, -1.4426950216293334961, -R37 ;  /* 0xbfb8aa3b04257823 */ /* 0x040fe80000000825 */
[----:B------:R-:W-:Y:S01]  /*6ee0*/  FFMA R37, R4, -1.925963033500011079e-08, R37 ;  /* 0xb2a5706004257823 */ /* 0x000fe20000000025 */
[----:B------:R-:W-:Y:S03]  /*6ef0*/  FFMA.SAT R38, R5, -R87, 0.5 ;  /* 0x3f00000005267423 */ /* 0x000fe60000002857 */
[----:B------:R-:W5:Y:S01]  /*6f00*/  MUFU.EX2 R93, R37 ;  /* 0x00000025005d7308 */ /* 0x000f620000000800 */
        /* <DEDUP_REMOVED lines=34> */
[C---:B------:R-:W-:Y:S03]  /*7130*/  FFMA.SAT R44, R15.reuse, -R87, 0.5 ;  /* 0x3f0000000f2c7423 */ /* 0x040fe60000002857 */
        /* <DEDUP_REMOVED lines=36> */
[----:B------:R1:W5:Y:S01]  /*7380*/  MUFU.EX2 R105, R49 ;  /* 0x0000003100697308 */ /* 0x0003620000000800 */
[----:B------:R-:W-:Y:S04]  /*7390*/  FFMA.RM R78, R50, R53, 12582913 ;  /* 0x4b400001324e7423 */ /* 0x000fe80000004035 */
[----:B------:R-:W-:Y:S04]  /*73a0*/  FADD R50, R78, -12583039 ;  /* 0xcb40007f4e327421 */ /* 0x000fe80000000000 */
[C---:B------:R-:W-:Y:S04]  /*73b0*/  FFMA R50, R17.reuse, -1.4426950216293334961, -R50 ;  /* 0xbfb8aa3b11327823 */ /* 0x040fe80000000832 */
[----:B------:R-:W-:Y:S01]  /*73c0*/  FFMA R50, R17, -1.925963033500011079e-08, R50 ;  /* 0xb2a5706011327823 */ /* 0x000fe20000000032 */
[C---:B------:R-:W-:Y:S03]  /*73d0*/  FFMA.SAT R51, R18.reuse, -R87, 0.5 ;  /* 0x3f00000012337423 */ /* 0x040fe60000002857 */
[----:B------:R2:W5:Y:S01]  /*73e0*/  MUFU.EX2 R106, R50 ;  /* 0x00000032006a7308 */ /* 0x0005620000000800 */
[----:B------:R-:W-:Y:S01]  /*73f0*/  FFMA.RM R79, R51, R53, 12582913 ;  /* 0x4b400001334f7423 */ /* 0x000fe20000004035 */
[----:B-1----:R-:W-:Y:S03]  /*7400*/  @!P1 IADD3 R49, PT, PT, R69, 0x1, RZ ;  /* 0x0000000145319810 */ /* 0x002fe60007ffe0ff */
[----:B------:R-:W-:Y:S01]  /*7410*/  FADD R51, R79, -12583039 ;  /* 0xcb40007f4f337421 */ /* 0x000fe20000000000 */
[C---:B------:R-:W-:Y:S03]  /*7420*/  @!P1 ISETP.NE.AND P0, PT, R49.reuse, 0x4, PT ;  /* 0x000000043100980c */ /* 0x040fe60003f05270 */
[C---:B------:R-:W-:Y:S01]  /*7430*/  FFMA R51, R18.reuse, -1.4426950216293334961, -R51 ;  /* 0xbfb8aa3b12337823 */ /* 0x040fe20000000833 */
[----:B------:R-:W-:Y:S02]  /*7440*/  @!P1 SEL R69, R49, RZ, P0 ;  /* 0x000000ff31459207 */ /* 0x000fe40000000000 */
[----:B------:R-:W-:Y:S01]  /*7450*/  @!P1 SEL R49, RZ, 0x1, P0 ;  /* 0x00000001ff319807 */ /* 0x000fe20000000000 */
[----:B------:R-:W-:Y:S01]  /*7460*/  FFMA R51, R18, -1.925963033500011079e-08, R51 ;  /* 0xb2a5706012337823 */ /* 0x000fe20000000033 */
[----:B------:R-:W-:Y:S02]  /*7470*/  FFMA.SAT R52, R23, -R87, 0.5 ;  /* 0x3f00000017347423 */ /* 0x000fe40000002857 */
[----:B------:R-:W-:Y:S01]  /*7480*/  @!P1 LOP3.LUT R150, R150, R49, RZ, 0x3c, !PT ;  /* 0x0000003196969212 */ /* 0x000fe200078e3cff */
[----:B------:R1:W5:Y:S01]  /*7490*/  MUFU.EX2 R107, R51 ;  /* 0x00000033006b7308 */ /* 0x0003620000000800 */
[----:B------:R-:W-:Y:S01]  /*74a0*/  FFMA.RM R80, R52, R53, 12582913 ;  /* 0x4b40000134507423 */ /* 0x000fe20000004035 */
[----:B--2---:R-:W-:Y:S02]  /*74b0*/  @!P1 IADD3 R50, PT, PT, R112, 0x110, RZ ;  /* 0x0000011070329810 */ /* 0x004fe40007ffe0ff */
[----:B------:R-:W-:Y:S01]  /*74c0*/  SHF.L.U32 R49, R57, 0x17, RZ ;  /* 0x0000001739317819 */ /* 0x000fe200000006ff */
[----:B------:R-:W-:Y:S01]  /*74d0*/  FADD R52, R80, -12583039 ;  /* 0xcb40007f50347421 */ /* 0x000fe20000000000 */
[----:B------:R-:W-:Y:S03]  /*74e0*/  @!P1 LOP3.LUT R50, R50, 0xfefffff8, RZ, 0xc0, !PT ;  /* 0xfefffff832329812 */ /* 0x000fe600078ec0ff */
[C---:B------:R-:W-:Y:S01]  /*74f0*/  FFMA R52, R23.reuse, -1.4426950216293334961, -R52 ;  /* 0xbfb8aa3b17347823 */ /* 0x040fe20000000834 */
[----:B------:R2:W-:Y:S03]  /*7500*/  @!P1 SYNCS.ARRIVE.TRANS64.RED.A1T0 RZ, [R50+URZ], RZ ;  /* 0x000000ff32ff99a7 */ /* 0x0005e600081004ff */
[----:B------:R-:W-:Y:S01]  /*7510*/  FFMA R52, R23, -1.925963033500011079e-08, R52 ;  /* 0xb2a5706017347823 */ /* 0x000fe20000000034 */
[C---:B------:R-:W-:Y:S03]  /*7520*/  FFMA.SAT R81, R20.reuse, -R87, 0.5 ;  /* 0x3f00000014517423 */ /* 0x040fe60000002857 */
[----:B------:R-:W2:Y:S01]  /*7530*/  MUFU.EX2 R108, R52 ;  /* 0x00000034006c7308 */ /* 0x000ea20000000800 */
[----:B------:R-:W-:Y:S01]  /*7540*/  FFMA.RM R81, R81, R53, 12582913 ;  /* 0x4b40000151517423 */ /* 0x000fe20000004035 */
[----:B-1----:R-:W-:Y:S03]  /*7550*/  SHF.L.U32 R51, R61, 0x17, RZ ;  /* 0x000000173d337819 */ /* 0x002fe600000006ff */
[----:B------:R-:W-:Y:S04]  /*7560*/  FADD R32, R81, -12583039 ;  /* 0xcb40007f51207421 */ /* 0x000fe80000000000 */
[C---:B------:R-:W-:Y:S04]  /*7570*/  FFMA R32, R20.reuse, -1.4426950216293334961, -R32 ;  /* 0xbfb8aa3b14207823 */ /* 0x040fe80000000820 */
[----:B------:R-:W-:Y:S01]  /*7580*/  FFMA R32, R20, -1.925963033500011079e-08, R32 ;  /* 0xb2a5706014207823 */ /* 0x000fe20000000020 */
[----:B------:R-:W-:Y:S03]  /*7590*/  FFMA.SAT R33, R21, -R87, 0.5 ;  /* 0x3f00000015217423 */ /* 0x000fe60000002857 */
[----:B------:R-:W1:Y:S01]  /*75a0*/  MUFU.EX2 R109, R32 ;  /* 0x00000020006d7308 */ /* 0x000e620000000800 */
[----:B------:R-:W-:Y:S04]  /*75b0*/  FFMA.RM R82, R33, R53, 12582913 ;  /* 0x4b40000121527423 */ /* 0x000fe80000004035 */
        /* <DEDUP_REMOVED lines=9> */
[C---:B------:R-:W-:Y:S03]  /*7650*/  FFMA.SAT R36, R27.reuse, -R87, 0.5 ;  /* 0x3f0000001b247423 */ /* 0x040fe60000002857 */
[----:B------:R3:W1:Y:S01]  /*7660*/  MUFU.EX2 R111, R34 ;  /* 0x00000022006f7308 */ /* 0x0006620000000800 */
[----:B------:R-:W-:Y:S04]  /*7670*/  FFMA.RM R84, R36, R53, 12582913 ;  /* 0x4b40000124547423 */ /* 0x000fe80000004035 */
[----:B------:R-:W-:Y:S04]  /*7680*/  FADD R36, R84, -12583039 ;  /* 0xcb40007f54247421 */ /* 0x000fe80000000000 */
[C---:B------:R-:W-:Y:S04]  /*7690*/  FFMA R36, R27.reuse, -1.4426950216293334961, -R36 ;  /* 0xbfb8aa3b1b247823 */ /* 0x040fe80000000824 */
[----:B------:R-:W-:Y:S01]  /*76a0*/  FFMA R36, R27, -1.925963033500011079e-08, R36 ;  /* 0xb2a570601b247823 */ /* 0x000fe20000000024 */
[----:B------:R-:W-:Y:S03]  /*76b0*/  FFMA.SAT R37, R24, -R87, 0.5 ;  /* 0x3f00000018257423 */ /* 0x000fe60000002857 */
[----:B------:R4:W1:Y:S01]  /*76c0*/  MUFU.EX2 R112, R36 ;  /* 0x0000002400707308 */ /* 0x0008620000000800 */
[----:B------:R-:W-:Y:S01]  /*76d0*/  FFMA.RM R85, R37, R53, 12582913 ;  /* 0x4b40000125557423 */ /* 0x000fe20000004035 */
[----:B---3--:R-:W-:Y:S03]  /*76e0*/  SHF.L.U32 R34, R54, 0x17, RZ ;  /* 0x0000001736227819 */ /* 0x008fe600000006ff */
[----:B------:R-:W-:Y:S04]  /*76f0*/  FADD R37, R85, -12583039 ;  /* 0xcb40007f55257421 */ /* 0x000fe80000000000 */
[C---:B------:R-:W-:Y:S04]  /*7700*/  FFMA R37, R24.reuse, -1.4426950216293334961, -R37 ;  /* 0xbfb8aa3b18257823 */ /* 0x040fe80000000825 */
[----:B------:R-:W-:Y:S01]  /*7710*/  FFMA R37, R24, -1.925963033500011079e-08, R37 ;  /* 0xb2a5706018257823 */ /* 0x000fe20000000025 */
[----:B------:R-:W-:Y:S03]  /*7720*/  FFMA.SAT R38, R25, -R87, 0.5 ;  /* 0x3f00000019267423 */ /* 0x000fe60000002857 */
[----:B------:R3:W1:Y:S01]  /*7730*/  MUFU.EX2 R113, R37 ;  /* 0x0000002500717308 */ /* 0x0006620000000800 */
[----:B------:R-:W-:Y:S01]  /*7740*/  FFMA.RM R86, R38, R53, 12582913 ;  /* 0x4b40000126567423 */ /* 0x000fe20000004035 */
[----:B----4-:R-:W-:Y:S02]  /*7750*/  SHF.L.U32 R36, R55, 0x17, RZ ;  /* 0x0000001737247819 */ /* 0x010fe400000006ff */
[----:B------:R-:W-:Y:S01]  /*7760*/  SHF.L.U32 R55, R82, 0x17, RZ ;  /* 0x0000001752377819 */ /* 0x000fe200000006ff */
[----:B------:R-:W-:Y:S04]  /*7770*/  FADD R38, R86, -12583039 ;  /* 0xcb40007f56267421 */ /* 0x000fe80000000000 */
[C---:B------:R-:W-:Y:S04]  /*7780*/  FFMA R38, R25.reuse, -1.4426950216293334961, -R38 ;  /* 0xbfb8aa3b19267823 */ /* 0x040fe80000000826 */
[----:B------:R-:W-:Y:S01]  /*7790*/  FFMA R38, R25, -1.925963033500011079e-08, R38 ;  /* 0xb2a5706019267823 */ /* 0x000fe20000000026 */
[----:B------:R-:W-:Y:S03]  /*77a0*/  FFMA.SAT R39, R26, -R87, 0.5 ;  /* 0x3f0000001a277423 */ /* 0x000fe60000002857 */
[----:B------:R4:W1:Y:S01]  /*77b0*/  MUFU.EX2 R114, R38 ;  /* 0x0000002600727308 */ /* 0x0008620000000800 */
[----:B------:R-:W-:Y:S01]  /*77c0*/  FFMA.RM R43, R39, R53, 12582913 ;  /* 0x4b400001272b7423 */ /* 0x000fe20000004035 */
[----:B---3--:R-:W-:Y:S03]  /*77d0*/  SHF.L.U32 R37, R56, 0x17, RZ ;  /* 0x0000001738257819 */ /* 0x008fe600000006ff */
[C---:B------:R-:W-:Y:S01]  /*77e0*/  FADD R39, R43.reuse, -12583039 ;  /* 0xcb40007f2b277421 */ /* 0x040fe20000000000 */
[----:B------:R-:W-:Y:S03]  /*77f0*/  SHF.L.U32 R43, R43, 0x17, RZ ;  /* 0x000000172b2b7819 */ /* 0x000fe600000006ff */
[C---:B------:R-:W-:Y:S04]  /*7800*/  FFMA R39, R26.reuse, -1.4426950216293334961, -R39 ;  /* 0xbfb8aa3b1a277823 */ /* 0x040fe80000000827 */
[----:B------:R-:W-:Y:S01]  /*7810*/  FFMA R39, R26, -1.925963033500011079e-08, R39 ;  /* 0xb2a570601a277823 */ /* 0x000fe20000000027 */
[C---:B------:R-:W-:Y:S01]  /*7820*/  FFMA.SAT R40, R31.reuse, -R87, 0.5 ;  /* 0x3f0000001f287423 */ /* 0x040fe20000002857 */
[----:B----4-:R-:W-:Y:S03]  /*7830*/  SHF.L.U32 R38, R58, 0x17, RZ ;  /* 0x000000173a267819 */ /* 0x010fe600000006ff */
[----:B------:R-:W-:Y:S04]  /*7840*/  FFMA.RM R44, R40, R53, 12582913 ;  /* 0x4b400001282c7423 */ /* 0x000fe80000004035 */
[----:B------:R-:W-:Y:S04]  /*7850*/  FADD R40, R44, -12583039 ;  /* 0xcb40007f2c287421 */ /* 0x000fe80000000000 */
[C---:B------:R-:W-:Y:S04]  /*7860*/  FFMA R40, R31.reuse, -1.4426950216293334961, -R40 ;  /* 0xbfb8aa3b1f287823 */ /* 0x040fe80000000828 */
[----:B------:R-:W-:Y:S01]  /*7870*/  FFMA R40, R31, -1.925963033500011079e-08, R40 ;  /* 0xb2a570601f287823 */ /* 0x000fe20000000028 */
[C---:B------:R-:W-:Y:S04]  /*7880*/  FFMA.SAT R41, R28.reuse, -R87, 0.5 ;  /* 0x3f0000001c297423 */ /* 0x040fe80000002857 */
        /* <DEDUP_REMOVED lines=14> */
[----:B------:R-:W-:Y:S04]  /*7970*/  FFMA.SAT R33, R35, -R87, 0.5 ;  /* 0x3f00000023217423 */ /* 0x000fe80000002857 */
[----:B------:R-:W-:Y:S04]  /*7980*/  FFMA.RM R48, R33, R53, 12582913 ;  /* 0x4b40000121307423 */ /* 0x000fe80000004035 */
[----:B------:R-:W-:Y:S04]  /*7990*/  FADD R33, R48, -12583039 ;  /* 0xcb40007f30217421 */ /* 0x000fe80000000000 */
[C---:B------:R-:W-:Y:S04]  /*79a0*/  FFMA R33, R35.reuse, -1.4426950216293334961, -R33 ;  /* 0xbfb8aa3b23217823 */ /* 0x040fe80000000821 */
[----:B------:R-:W-:Y:S01]  /*79b0*/  FFMA R33, R35, -1.925963033500011079e-08, R33 ;  /* 0xb2a5706023217823 */ /* 0x000fe20000000021 */
[----:B------:R-:W-:Y:S01]  /*79c0*/  FFMA R34, R88, R34, 1 ;  /* 0x3f80000058227423 */ /* 0x000fe20000000022 */
[----:B------:R-:W-:Y:S01]  /*79d0*/  FFMA R90, R90, R36, 1 ;  /* 0x3f8000005a5a7423 */ /* 0x000fe20000000024 */
[----:B------:R-:W-:Y:S01]  /*79e0*/  FFMA R36, R89, R37, 1 ;  /* 0x3f80000059247423 */ /* 0x000fe20000000025 */
[----:B------:R-:W-:Y:S01]  /*79f0*/  FFMA R37, R92, R49, 1 ;  /* 0x3f8000005c257423 */ /* 0x000fe20000000031 */
[----:B------:R-:W-:Y:S01]  /*7a00*/  SHF.L.U32 R49, R59, 0x17, RZ ;  /* 0x000000173b317819 */ /* 0x000fe200000006ff */
[----:B-----5:R-:W-:Y:S01]  /*7a10*/  FFMA R38, R93, R38, 1 ;  /* 0x3f8000005d267423 */ /* 0x020fe20000000026 */
[----:B--2---:R-:W-:Y:S04]  /*7a20*/  IADD3 R50, PT, PT, R34, 0x1800000, RZ ;  /* 0x0180000022327810 */ /* 0x004fe80007ffe0ff */
[----:B------:R-:W-:Y:S04]  /*7a30*/  LOP3.LUT R50, R50, 0x7f800000, RZ, 0xc0, !PT ;  /* 0x7f80000032327812 */ /* 0x000fe800078ec0ff */
[----:B------:R-:W-:Y:S02]  /*7a40*/  ISETP.GT.U32.AND P0, PT, R50, 0x1ffffff, PT ;  /* 0x01ffffff3200780c */ /* 0x000fe40003f04070 */
[----:B------:R-:W-:Y:S02]  /*7a50*/  SHF.L.U32 R50, R60, 0x17, RZ ;  /* 0x000000173c327819 */ /* 0x000fe400000006ff */
[----:B------:R2:W3:Y:S02]  /*7a60*/  MUFU.EX2 R60, R39 ;  /* 0x00000027003c7308 */ /* 0x0004e40000000800 */
[----:B--2---:R-:W-:Y:S01]  /*7a70*/  FFMA R39, R94, R49, 1 ;  /* 0x3f8000005e277423 */ /* 0x004fe20000000031 */
[----:B------:R-:W-:Y:S01]  /*7a80*/  SHF.L.U32 R49, R62, 0x17, RZ ;  /* 0x000000173e317819 */ /* 0x000fe200000006ff */
[----:B------:R-:W-:Y:S01]  /*7a90*/  FFMA R56, R95, R50, 1 ;  /* 0x3f8000005f387423 */ /* 0x000fe20000000032 */
[----:B------:R-:W-:Y:S01]  /*7aa0*/  SHF.L.U32 R50, R63, 0x17, RZ ;  /* 0x000000173f327819 */ /* 0x000fe200000006ff */
[----:B------:R-:W-:Y:S04]  /*7ab0*/  FFMA R53, R96, R51, 1 ;  /* 0x3f80000060357423 */ /* 0x000fe80000000033 */
[----:B------:R2:W4:Y:S01]  /*7ac0*/  MUFU.EX2 R63, R40 ;  /* 0x00000028003f7308 */ /* 0x0005220000000800 */
[----:B------:R-:W-:Y:S01]  /*7ad0*/  SHF.L.U32 R51, R64, 0x17, RZ ;  /* 0x0000001740337819 */ /* 0x000fe200000006ff */
[----:B------:R-:W-:Y:S01]  /*7ae0*/  FFMA R89, R97, R49, 1 ;  /* 0x3f80000061597423 */ /* 0x000fe20000000031 */
[----:B------:R-:W-:Y:S01]  /*7af0*/  SHF.L.U32 R49, R73, 0x17, RZ ;  /* 0x0000001749317819 */ /* 0x000fe200000006ff */
[----:B------:R-:W-:Y:S01]  /*7b00*/  FFMA R88, R98, R50, 1 ;  /* 0x3f80000062587423 */ /* 0x000fe20000000032 */
[----:B------:R-:W-:Y:S01]  /*7b10*/  SHF.L.U32 R50, R74, 0x17, RZ ;  /* 0x000000174a327819 */ /* 0x000fe200000006ff */
[----:B------:R-:W-:Y:S01]  /*7b20*/  FFMA R87, R99, R51, 1 ;  /* 0x3f80000063577423 */ /* 0x000fe20000000033 */
[----:B------:R-:W-:Y:S03]  /*7b30*/  SHF.L.U32 R51, R78, 0x17, RZ ;  /* 0x000000174e337819 */ /* 0x000fe600000006ff */
[----:B------:R5:W4:Y:S10]  /*7b40*/  MUFU.EX2 R64, R41 ;  /* 0x0000002900407308 */ /* 0x000b340000000800 */
[----:B------:R1:W-:Y:S01]  /*7b50*/  MUFU.EX2 R73, R32 ;  /* 0x0000002000497308 */ /* 0x0003e20000000800 */
[----:B--2---:R-:W-:Y:S05]  /*7b60*/  SHF.L.U32 R40, R72, 0x17, RZ ;  /* 0x0000001748287819 */ /* 0x004fea00000006ff */
[----:B------:R-:W-:Y:S01]  /*7b70*/  FFMA R62, R100, R40, 1 ;  /* 0x3f800000643e7423 */ /* 0x000fe20000000028 */
[----:B------:R-:W-:Y:S03]  /*7b80*/  SHF.L.U32 R40, R75, 0x17, RZ ;  /* 0x000000174b287819 */ /* 0x000fe600000006ff */
[----:B------:R2:W4:Y:S01]  /*7b90*/  MUFU.EX2 R72, R42 ;  /* 0x0000002a00487308 */ /* 0x0005220000000800 */
[----:B-----5:R-:W-:Y:S01]  /*7ba0*/  SHF.L.U32 R41, R76, 0x17, RZ ;  /* 0x000000174c297819 */ /* 0x020fe200000006ff */
[----:B------:R-:W-:Y:S01]  /*7bb0*/  FFMA R52, R101, R49, 1 ;  /* 0x3f80000065347423 */ /* 0x000fe20000000031 */
[----:B------:R-:W-:Y:S01]  /*7bc0*/  FFMA R49, R102, R50, 1 ;  /* 0x3f80000066317423 */ /* 0x000fe20000000032 */
[----:B------:R-:W-:Y:S01]  /*7bd0*/  SHF.L.U32 R50, R77, 0x17, RZ ;  /* 0x000000174d327819 */ /* 0x000fe200000006ff */
[----:B------:R-:W-:Y:S01]  /*7be0*/  FFMA R77, R103, R40, 1 ;  /* 0x3f800000674d7423 */ /* 0x000fe20000000028 */
[----:B------:R-:W-:Y:S01]  /*7bf0*/  SHF.L.U32 R40, R79, 0x17, RZ ;  /* 0x000000174f287819 */ /* 0x000fe200000006ff */
[----:B------:R-:W-:Y:S01]  /*7c00*/  FFMA R61, R104, R41, 1 ;  /* 0x3f800000683d7423 */ /* 0x000fe20000000029 */
[----:B------:R-:W-:Y:S01]  /*7c10*/  SHF.L.U32 R41, R80, 0x17, RZ ;  /* 0x0000001750297819 */ /* 0x000fe200000006ff */
[----:B------:R-:W-:Y:S01]  /*7c20*/  FFMA R50, R105, R50, 1 ;  /* 0x3f80000069327423 */ /* 0x000fe20000000032 */
[----:B-1----:R-:W-:Y:S01]  /*7c30*/  SHF.L.U32 R32, R83, 0x17, RZ ;  /* 0x0000001753207819 */ /* 0x002fe200000006ff */
[----:B------:R-:W-:Y:S01]  /*7c40*/  FFMA R51, R106, R51, 1 ;  /* 0x3f8000006a337423 */ /* 0x000fe20000000033 */
[----:B------:R-:W-:Y:S01]  /*7c50*/  FFMA R76, R107, R40, 1 ;  /* 0x3f8000006b4c7423 */ /* 0x000fe20000000028 */
[----:B------:R-:W-:Y:S01]  /*7c60*/  SHF.L.U32 R40, R84, 0x17, RZ ;  /* 0x0000001754287819 */ /* 0x000fe200000006ff */
[----:B------:R-:W-:Y:S01]  /*7c70*/  FFMA R57, R108, R41, 1 ;  /* 0x3f8000006c397423 */ /* 0x000fe20000000029 */
[----:B------:R-:W-:Y:S02]  /*7c80*/  SHF.L.U32 R41, R85, 0x17, RZ ;  /* 0x0000001755297819 */ /* 0x000fe400000006ff */
[----:B--2---:R-:W-:Y:S05]  /*7c90*/  SHF.L.U32 R42, R81, 0x17, RZ ;  /* 0x00000017512a7819 */ /* 0x004fea00000006ff */
[----:B------:R-:W-:Y:S01]  /*7ca0*/  FFMA R54, R109, R42, 1 ;  /* 0x3f8000006d367423 */ /* 0x000fe2000000002a */
[----:B------:R-:W-:Y:S01]  /*7cb0*/  FFMA R55, R110, R55, 1 ;  /* 0x3f8000006e377423 */ /* 0x000fe20000000037 */
[----:B------:R1:W2:Y:S01]  /*7cc0*/  MUFU.EX2 R42, R33 ;  /* 0x00000021002a7308 */ /* 0x0002a20000000800 */
[----:B------:R-:W-:Y:S01]  /*7cd0*/  FFMA R79, R111, R32, 1 ;  /* 0x3f8000006f4f7423 */ /* 0x000fe20000000020 */
[----:B------:R-:W-:Y:S01]  /*7ce0*/  SHF.L.U32 R32, R44, 0x17, RZ ;  /* 0x000000172c207819 */ /* 0x000fe200000006ff */
[----:B------:R-:W-:Y:S01]  /*7cf0*/  FFMA R75, R112, R40, 1 ;  /* 0x3f800000704b7423 */ /* 0x000fe20000000028 */
[----:B------:R-:W-:Y:S01]  /*7d00*/  SHF.L.U32 R40, R46, 0x17, RZ ;  /* 0x000000172e287819 */ /* 0x000fe200000006ff */
[----:B------:R-:W-:Y:S01]  /*7d10*/  FFMA R58, R113, R41, 1 ;  /* 0x3f800000713a7423 */ /* 0x000fe20000000029 */
[----:B------:R-:W-:Y:S02]  /*7d20*/  SHF.L.U32 R41, R47, 0x17, RZ ;  /* 0x000000172f297819 */ /* 0x000fe400000006ff */
[----:B-1----:R-:W-:Y:S05]  /*7d30*/  SHF.L.U32 R33, R86, 0x17, RZ ;  /* 0x0000001756217819 */ /* 0x002fea00000006ff */
[----:B------:R-:W-:Y:S01]  /*7d40*/  FFMA R59, R114, R33, 1 ;  /* 0x3f800000723b7423 */ /* 0x000fe20000000021 */
[----:B------:R-:W-:Y:S01]  /*7d50*/  SHF.L.U32 R33, R45, 0x17, RZ ;  /* 0x000000172d217819 */ /* 0x000fe200000006ff */
[----:B---3--:R-:W-:Y:S01]  /*7d60*/  FFMA R60, R60, R43, 1 ;  /* 0x3f8000003c3c7423 */ /* 0x008fe2000000002b */
[----:B------:R-:W-:Y:S01]  /*7d70*/  SHF.L.U32 R43, R48, 0x17, RZ ;  /* 0x00000017302b7819 */ /* 0x000fe200000006ff */
[----:B----4-:R-:W-:Y:S02]  /*7d80*/  FFMA R78, R63, R32, 1 ;  /* 0x3f8000003f4e7423 */ /* 0x010fe40000000020 */
[----:B------:R-:W-:Y:S01]  /*7d90*/  FFMA R74, R64, R33, 1 ;  /* 0x3f800000404a7423 */ /* 0x000fe20000000021 */
[----:B------:R-:W-:Y:S01]  /*7da0*/  FFMA R63, R72, R40, 1 ;  /* 0x3f800000483f7423 */ /* 0x000fe20000000028 */
[----:B------:R-:W-:Y:S01]  /*7db0*/  FFMA R73, R73, R41, 1 ;  /* 0x3f80000049497423 */ /* 0x000fe20000000029 */
[----:B--2---:R-:W-:Y:S01]  /*7dc0*/  FFMA R72, R42, R43, 1 ;  /* 0x3f8000002a487423 */ /* 0x004fe2000000002b */
[----:B------:R-:W-:Y:S06]  /*7dd0*/  @P0 BRA `(.L_x_125) ;  /* 0x0000000000140947 */ /* 0x000fec0003800000 */
[----:B------:R-:W-:Y:S02]  /*7de0*/  MOV R83, R34 ;  /* 0x0000002200537202 */ /* 0x000fe40000000f00 */
[----:B------:R-:W-:Y:S02]  /*7df0*/  MOV R82, 0x7e10 ;  /* 0x00007e1000527802 */ /* 0x000fe40000000f00 */
[----:B------:R-:W-:Y:S05]  /*7e00*/  CALL.REL.NOINC `($__internal_3_$__cuda_sm20_rcp_rn_f32_slowpath) ;  /* 0x0000003400bc7944 */ /* 0x000fea0003c00000 */
[----:B------:R-:W-:Y:S01]  /*7e10*/  MOV R32, R64 ;  /* 0x0000004000207202 */ /* 0x000fe20000000f00 */
[----:B------:R-:W-:Y:S05]  /*7e20*/  BRA `(.L_x_126) ;  /* 0x0000000000107947 */ /* 0x000fea0003800000 */
.L_x_125:
[----:B------:R-:W1:Y:S02]  /*7e30*/  MUFU.RCP R32, R34 ;  /* 0x0000002200207308 */ /* 0x000e640000001000 */
[----:B-1----:R-:W-:Y:S04]  /*7e40*/  FFMA R34, R34, R32, -1 ;  /* 0xbf80000022227423 */ /* 0x002fe80000000020 */
[----:B------:R-:W-:Y:S04]  /*7e50*/  FADD.FTZ R34, -R34, -RZ ;  /* 0x800000ff22227221 */ /* 0x000fe80000010100 */
[----:B------:R-:W-:Y:S07]  /*7e60*/  FFMA R32, R32, R34, R32 ;  /* 0x0000002220207223 */ /* 0x000fee0000000020 */
.L_x_126:
[----:B------:R-:W-:Y:S05]  /*7e70*/  BSYNC.RECONVERGENT B1 ;  /* 0x0000000000017941 */ /* 0x000fea0003800200 */
.L_x_124:
[----:B------:R-:W-:Y:S01]  /*7e80*/  VIADD R33, R90, 0x1800000 ;  /* 0x018000005a217836 */ /* 0x000fe20000000000 */
[----:B------:R-:W-:Y:S04]  /*7e90*/  BSSY.RECONVERGENT B1, `(.L_x_127) ;  /* 0x000000e000017945 */ /* 0x000fe80003800200 */
[----:B------:R-:W-:Y:S04]  /*7ea0*/  LOP3.LUT R33, R33, 0x7f800000, RZ, 0xc0, !PT ;  /* 0x7f80000021217812 */ /* 0x000fe800078ec0ff */
[----:B------:R-:W-:Y:S11]  /*7eb0*/  ISETP.GT.U32.AND P0, PT, R33, 0x1ffffff, PT ;  /* 0x01ffffff2100780c */ /* 0x000ff60003f04070 */
[----:B------:R-:W-:Y:S02]  /*7ec0*/  @!UPT UIADD3 URZ, UPT, UPT, URZ, URZ, URZ ;  /* 0x000000fffffff290 */ /* 0x000fe4000fffe0ff */
[----:B------:R-:W-:Y:S05]  /*7ed0*/  @P0 BRA `(.L_x_128) ;  /* 0x0000000000140947 */ /* 0x000fea0003800000 */
[----:B------:R-:W-:Y:S02]  /*7ee0*/  MOV R83, R90 ;  /* 0x0000005a00537202 */ /* 0x000fe40000000f00 */
[----:B------:R-:W-:Y:S02]  /*7ef0*/  MOV R82, 0x7f10 ;  /* 0x00007f1000527802 */ /* 0x000fe40000000f00 */
[----:B------:R-:W-:Y:S05]  /*7f00*/  CALL.REL.NOINC `($__internal_3_$__cuda_sm20_rcp_rn_f32_slowpath) ;  /* 0x00000034007c7944 */ /* 0x000fea0003c00000 */
[----:B------:R-:W-:Y:S01]  /*7f10*/  MOV R33, R64 ;  /* 0x0000004000217202 */ /* 0x000fe20000000f00 */
[----:B------:R-:W-:Y:S05]  /*7f20*/  BRA `(.L_x_129) ;  /* 0x0000000000107947 */ /* 0x000fea0003800000 */
.L_x_128:
[----:B------:R-:W1:Y:S02]  /*7f30*/  MUFU.RCP R33, R90 ;  /* 0x0000005a00217308 */ /* 0x000e640000001000 */
[----:B-1----:R-:W-:Y:S04]  /*7f40*/  FFMA R34, R90, R33, -1 ;  /* 0xbf8000005a227423 */ /* 0x002fe80000000021 */
[----:B------:R-:W-:Y:S04]  /*7f50*/  FADD.FTZ R34, -R34, -RZ ;  /* 0x800000ff22227221 */ /* 0x000fe80000010100 */
[----:B------:R-:W-:Y:S07]  /*7f60*/  FFMA R33, R33, R34, R33 ;  /* 0x0000002221217223 */ /* 0x000fee0000000021 */
.L_x_129:
[----:B------:R-:W-:Y:S05]  /*7f70*/  BSYNC.RECONVERGENT B1 ;  /* 0x0000000000017941 */ /* 0x000fea0003800200 */
.L_x_127:
        /* <DEDUP_REMOVED lines=11> */
.L_x_131:
[----:B------:R-:W1:Y:S02]  /*8030*/  MUFU.RCP R34, R36 ;  /* 0x0000002400227308 */ /* 0x000e640000001000 */
[----:B-1----:R-:W-:Y:S04]  /*8040*/  FFMA R36, R36, R34, -1 ;  /* 0xbf80000024247423 */ /* 0x002fe80000000022 */
[----:B------:R-:W-:Y:S04]  /*8050*/  FADD.FTZ R36, -R36, -RZ ;  /* 0x800000ff24247221 */ /* 0x000fe80000010100 */
[----:B------:R-:W-:Y:S07]  /*8060*/  FFMA R34, R34, R36, R34 ;  /* 0x0000002422227223 */ /* 0x000fee0000000022 */
.L_x_132:
[----:B------:R-:W-:Y:S05]  /*8070*/  BSYNC.RECONVERGENT B1 ;  /* 0x0000000000017941 */ /* 0x000fea0003800200 */
.L_x_130:
        /* <DEDUP_REMOVED lines=11> */
.L_x_134:
[----:B------:R-:W1:Y:S02]  /*8130*/  MUFU.RCP R36, R37 ;  /* 0x0000002500247308 */ /* 0x000e640000001000 */
[----:B-1----:R-:W-:Y:S04]  /*8140*/  FFMA R37, R37, R36, -1 ;  /* 0xbf80000025257423 */ /* 0x002fe80000000024 */
[----:B------:R-:W-:Y:S04]  /*8150*/  FADD.FTZ R37, -R37, -RZ ;  /* 0x800000ff25257221 */ /* 0x000fe80000010100 */
[----:B------:R-:W-:Y:S07]  /*8160*/  FFMA R36, R36, R37, R36 ;  /* 0x0000002524247223 */ /* 0x000fee0000000024 */
.L_x_135:
[----:B------:R-:W-:Y:S05]  /*8170*/  BSYNC.RECONVERGENT B1 ;  /* 0x0000000000017941 */ /* 0x000fea0003800200 */
.L_x_133:
        /* <DEDUP_REMOVED lines=11> */
.L_x_137:
[----:B------:R-:W1:Y:S02]  /*8230*/  MUFU.RCP R37, R38 ;  /* 0x0000002600257308 */ /* 0x000e640000001000 */
[----:B-1----:R-:W-:Y:S04]  /*8240*/  FFMA R38, R38, R37, -1 ;  /* 0xbf80000026267423 */ /* 0x002fe80000000025 */
[----:B------:R-:W-:Y:S04]  /*8250*/  FADD.FTZ R38, -R38, -RZ ;  /* 0x800000ff26267221 */ /* 0x000fe80000010100 */
[----:B------:R-:W-:Y:S07]  /*8260*/  FFMA R37, R37, R38, R37 ;  /* 0x0000002625257223 */ /* 0x000fee0000000025 */
.L_x_138:
[----:B------:R-:W-:Y:S05]  /*8270*/  BSYNC.RECONVERGENT B1 ;  /* 0x0000000000017941 */ /* 0x000fea0003800200 */
.L_x_136:
        /* <DEDUP_REMOVED lines=11> */
.L_x_140:
[----:B------:R-:W1:Y:S02]  /*8330*/  MUFU.RCP R38, R39 ;  /* 0x0000002700267308 */ /* 0x000e640000001000 */
[----:B-1----:R-:W-:Y:S04]  /*8340*/  FFMA R39, R39, R38, -1 ;  /* 0xbf80000027277423 */ /* 0x002fe80000000026 */
[----:B------:R-:W-:Y:S04]  /*8350*/  FADD.FTZ R39, -R39, -RZ ;  /* 0x800000ff27277221 */ /* 0x000fe80000010100 */
[----:B------:R-:W-:Y:S07]  /*8360*/  FFMA R38, R38, R39, R38 ;  /* 0x0000002726267223 */ /* 0x000fee0000000026 */
.L_x_141:
[----:B------:R-:W-:Y:S05]  /*8370*/  BSYNC.RECONVERGENT B1 ;  /* 0x0000000000017941 */ /* 0x000fea0003800200 */
.L_x_139:
        /* <DEDUP_REMOVED lines=11> */
.L_x_143:
[----:B------:R-:W1:Y:S02]  /*8430*/  MUFU.RCP R39, R56 ;  /* 0x0000003800277308 */ /* 0x000e640000001000 */
[----:B-1----:R-:W-:Y:S04]  /*8440*/  FFMA R40, R56, R39, -1 ;  /* 0xbf80000038287423 */ /* 0x002fe80000000027 */
[----:B------:R-:W-:Y:S04]  /*8450*/  FADD.FTZ R40, -R40, -RZ ;  /* 0x800000ff28287221 */ /* 0x000fe80000010100 */
[----:B------:R-:W-:Y:S07]  /*8460*/  FFMA R39, R39, R40, R39 ;  /* 0x0000002827277223 */ /* 0x000fee0000000027 */
.L_x_144:
[----:B------:R-:W-:Y:S05]  /*8470*/  BSYNC.RECONVERGENT B1 ;  /* 0x0000000000017941 */ /* 0x000fea0003800200 */
.L_x_142:
        /* <DEDUP_REMOVED lines=11> */
.L_x_146:
[----:B------:R-:W1:Y:S02]  /*8530*/  MUFU.RCP R40, R53 ;  /* 0x0000003500287308 */ /* 0x000e640000001000 */
[----:B-1----:R-:W-:Y:S04]  /*8540*/  FFMA R41, R53, R40, -1 ;  /* 0xbf80000035297423 */ /* 0x002fe80000000028 */
[----:B------:R-:W-:Y:S04]  /*8550*/  FADD.FTZ R41, -R41, -RZ ;  /* 0x800000ff29297221 */ /* 0x000fe80000010100 */
[----:B------:R-:W-:Y:S07]  /*8560*/  FFMA R40, R40, R41, R40 ;  /* 0x0000002928287223 */ /* 0x000fee0000000028 */
.L_x_147:
[----:B------:R-:W-:Y:S05]  /*8570*/  BSYNC.RECONVERGENT B1 ;  /* 0x0000000000017941 */ /* 0x000fea0003800200 */
.L_x_145:
        /* <DEDUP_REMOVED lines=11> */
.L_x_149:
[----:B------:R-:W1:Y:S02]  /*8630*/  MUFU.RCP R41, R89 ;  /* 0x0000005900297308 */ /* 0x000e640000001000 */
[----:B-1----:R-:W-:Y:S04]  /*8640*/  FFMA R42, R89, R41, -1 ;  /* 0xbf800000592a7423 */ /* 0x002fe80000000029 */
[----:B------:R-:W-:Y:S04]  /*8650*/  FADD.FTZ R42, -R42, -RZ ;  /* 0x800000ff2a2a7221 */ /* 0x000fe80000010100 */
[----:B------:R-:W-:Y:S07]  /*8660*/  FFMA R41, R41, R42, R41 ;  /* 0x0000002a29297223 */ /* 0x000fee0000000029 */
.L_x_150:
[----:B------:R-:W-:Y:S05]  /*8670*/  BSYNC.RECONVERGENT B1 ;  /* 0x0000000000017941 */ /* 0x000fea0003800200 */
.L_x_148:
        /* <DEDUP_REMOVED lines=11> */
.L_x_152:
[----:B------:R-:W1:Y:S02]  /*8730*/  MUFU.RCP R42, R88 ;  /* 0x00000058002a7308 */ /* 0x000e640000001000 */
[----:B-1----:R-:W-:Y:S04]  /*8740*/  FFMA R43, R88, R42, -1 ;  /* 0xbf800000582b7423 */ /* 0x002fe8000000002a */
[----:B------:R-:W-:Y:S04]  /*8750*/  FADD.FTZ R43, -R43, -RZ ;  /* 0x800000ff2b2b7221 */ /* 0x000fe80000010100 */
[----:B------:R-:W-:Y:S07]  /*8760*/  FFMA R42, R42, R43, R42 ;  /* 0x0000002b2a2a7223 */ /* 0x000fee000000002a */
.L_x_153:
[----:B------:R-:W-:Y:S05]  /*8770*/  BSYNC.RECONVERGENT B1 ;  /* 0x0000000000017941 */ /* 0x000fea0003800200 */
.L_x_151:
        /* <DEDUP_REMOVED lines=11> */
.L_x_155:
[----:B------:R-:W1:Y:S02]  /*8830*/  MUFU.RCP R43, R87 ;  /* 0x00000057002b7308 */ /* 0x000e640000001000 */
[----:B-1----:R-:W-:Y:S04]  /*8840*/  FFMA R44, R87, R43, -1 ;  /* 0xbf800000572c7423 */ /* 0x002fe8000000002b */
[----:B------:R-:W-:Y:S04]  /*8850*/  FADD.FTZ R44, -R44, -RZ ;  /* 0x800000ff2c2c7221 */ /* 0x000fe80000010100 */
[----:B------:R-:W-:Y:S07]  /*8860*/  FFMA R43, R43, R44, R43 ;  /* 0x0000002c2b2b7223 */ /* 0x000fee000000002b */
.L_x_156:
[----:B------:R-:W-:Y:S05]  /*8870*/  BSYNC.RECONVERGENT B1 ;  /* 0x0000000000017941 */ /* 0x000fea0003800200 */
.L_x_154:
        /* <DEDUP_REMOVED lines=11> */
.L_x_158:
[----:B------:R-:W1:Y:S02]  /*8930*/  MUFU.RCP R44, R62 ;  /* 0x0000003e002c7308 */ /* 0x000e640000001000 */
[----:B-1----:R-:W-:Y:S04]  /*8940*/  FFMA R45, R62, R44, -1 ;  /* 0xbf8000003e2d7423 */ /* 0x002fe8000000002c */
[----:B------:R-:W-:Y:S04]  /*8950*/  FADD.FTZ R45, -R45, -RZ ;  /* 0x800000ff2d2d7221 */ /* 0x000fe80000010100 */
[----:B------:R-:W-:Y:S07]  /*8960*/  FFMA R44, R44, R45, R44 ;  /* 0x0000002d2c2c7223 */ /* 0x000fee000000002c */
.L_x_159:
[----:B------:R-:W-:Y:S05]  /*8970*/  BSYNC.RECONVERGENT B1 ;  /* 0x0000000000017941 */ /* 0x000fea0003800200 */
.L_x_157:
        /* <DEDUP_REMOVED lines=11> */
.L_x_161:
[----:B------:R-:W1:Y:S02]  /*8a30*/  MUFU.RCP R45, R52 ;  /* 0x00000034002d7308 */ /* 0x000e640000001000 */
[----:B-1----:R-:W-:Y:S04]  /*8a40*/  FFMA R46, R52, R45, -1 ;  /* 0xbf800000342e7423 */ /* 0x002fe8000000002d */
[----:B------:R-:W-:Y:S04]  /*8a50*/  FADD.FTZ R46, -R46, -RZ ;  /* 0x800000ff2e2e7221 */ /* 0x000fe80000010100 */
[----:B------:R-:W-:Y:S07]  /*8a60*/  FFMA R45, R45, R46, R45 ;  /* 0x0000002e2d2d7223 */ /* 0x000fee000000002d */
.L_x_162:
[----:B------:R-:W-:Y:S05]  /*8a70*/  BSYNC.RECONVERGENT B1 ;  /* 0x0000000000017941 */ /* 0x000fea0003800200 */
.L_x_160:
        /* <DEDUP_REMOVED lines=11> */
.L_x_164:
[----:B------:R-:W1:Y:S02]  /*8b30*/  MUFU.RCP R46, R49 ;  /* 0x00000031002e7308 */ /* 0x000e640000001000 */
[----:B-1----:R-:W-:Y:S04]  /*8b40*/  FFMA R47, R49, R46, -1 ;  /* 0xbf800000312f7423 */ /* 0x002fe8000000002e */
[----:B------:R-:W-:Y:S04]  /*8b50*/  FADD.FTZ R47, -R47, -RZ ;  /* 0x800000ff2f2f7221 */ /* 0x000fe80000010100 */
[----:B------:R-:W-:Y:S07]  /*8b60*/  FFMA R46, R46, R47, R46 ;  /* 0x0000002f2e2e7223 */ /* 0x000fee000000002e */
.L_x_165:
[----:B------:R-:W-:Y:S05]  /*8b70*/  BSYNC.RECONVERGENT B1 ;  /* 0x0000000000017941 */ /* 0x000fea0003800200 */
.L_x_163:
        /* <DEDUP_REMOVED lines=11> */
.L_x_167:
[----:B------:R-:W1:Y:S02]  /*8c30*/  MUFU.RCP R47, R77 ;  /* 0x0000004d002f7308 */ /* 0x000e640000001000 */
[----:B-1----:R-:W-:Y:S04]  /*8c40*/  FFMA R48, R77, R47, -1 ;  /* 0xbf8000004d307423 */ /* 0x002fe8000000002f */
[----:B------:R-:W-:Y:S04]  /*8c50*/  FADD.FTZ R48, -R48, -RZ ;  /* 0x800000ff30307221 */ /* 0x000fe80000010100 */
[----:B------:R-:W-:Y:S07]  /*8c60*/  FFMA R47, R47, R48, R47 ;  /* 0x000000302f2f7223 */ /* 0x000fee000000002f */
.L_x_168:
[----:B------:R-:W-:Y:S05]  /*8c70*/  BSYNC.RECONVERGENT B1 ;  /* 0x0000000000017941 */ /* 0x000fea0003800200 */
.L_x_166:
        /* <DEDUP_REMOVED lines=11> */
.L_x_170:
[----:B------:R-:W1:Y:S02]  /*8d30*/  MUFU.RCP R48, R61 ;  /* 0x0000003d00307308 */ /* 0x000e640000001000 */
[----:B-1----:R-:W-:Y:S04]  /*8d40*/  FFMA R49, R61, R48, -1 ;  /* 0xbf8000003d317423 */ /* 0x002fe80000000030 */
[----:B------:R-:W-:Y:S04]  /*8d50*/  FADD.FTZ R49, -R49, -RZ ;  /* 0x800000ff31317221 */ /* 0x000fe80000010100 */
[----:B------:R-:W-:Y:S07]  /*8d60*/  FFMA R48, R48, R49, R48 ;  /* 0x0000003130307223 */ /* 0x000fee0000000030 */
.L_x_171:
[----:B------:R-:W-:Y:S05]  /*8d70*/  BSYNC.RECONVERGENT B1 ;  /* 0x0000000000017941 */ /* 0x000fea0003800200 */
.L_x_169:
        /* <DEDUP_REMOVED lines=11> */
.L_x_173:
[----:B------:R-:W1:Y:S02]  /*8e30*/  MUFU.RCP R49, R50 ;  /* 0x0000003200317308 */ /* 0x000e640000001000 */
[----:B-1----:R-:W-:Y:S04]  /*8e40*/  FFMA R50, R50, R49, -1 ;  /* 0xbf80000032327423 */ /* 0x002fe80000000031 */
[----:B------:R-:W-:Y:S04]  /*8e50*/  FADD.FTZ R50, -R50, -RZ ;  /* 0x800000ff32327221 */ /* 0x000fe80000010100 */
[----:B------:R-:W-:Y:S07]  /*8e60*/  FFMA R49, R49, R50, R49 ;  /* 0x0000003231317223 */ /* 0x000fee0000000031 */
.L_x_174:
[----:B------:R-:W-:Y:S05]  /*8e70*/  BSYNC.RECONVERGENT B1 ;  /* 0x0000000000017941 */ /* 0x000fea0003800200 */
.L_x_172:
        /* <DEDUP_REMOVED lines=11> */
.L_x_176:
[----:B------:R-:W1:Y:S02]  /*8f30*/  MUFU.RCP R50, R51 ;  /* 0x0000003300327308 */ /* 0x000e640000001000 */
[----:B-1----:R-:W-:Y:S04]  /*8f40*/  FFMA R51, R51, R50, -1 ;  /* 0xbf80000033337423 */ /* 0x002fe80000000032 */
[----:B------:R-:W-:Y:S04]  /*8f50*/  FADD.FTZ R51, -R51, -RZ ;  /* 0x800000ff33337221 */ /* 0x000fe80000010100 */
[----:B------:R-:W-:Y:S07]  /*8f60*/  FFMA R50, R50, R51, R50 ;  /* 0x0000003332327223 */ /* 0x000fee0000000032 */
.L_x_177:
[----:B------:R-:W-:Y:S05]  /*8f70*/  BSYNC.RECONVERGENT B1 ;  /* 0x0000000000017941 */ /* 0x000fea0003800200 */
.L_x_175:
        /* <DEDUP_REMOVED lines=11> */
.L_x_179:
[----:B------:R-:W1:Y:S02]  /*9030*/  MUFU.RCP R51, R76 ;  /* 0x0000004c00337308 */ /* 0x000e640000001000 */
[----:B-1----:R-:W-:Y:S04]  /*9040*/  FFMA R52, R76, R51, -1 ;  /* 0xbf8000004c347423 */ /* 0x002fe80000000033 */
[----:B------:R-:W-:Y:S04]  /*9050*/  FADD.FTZ R52, -R52, -RZ ;  /* 0x800000ff34347221 */ /* 0x000fe80000010100 */
[----:B------:R-:W-:Y:S07]  /*9060*/  FFMA R51, R51, R52, R51 ;  /* 0x0000003433337223 */ /* 0x000fee0000000033 */
.L_x_180:
[----:B------:R-:W-:Y:S05]  /*9070*/  BSYNC.RECONVERGENT B1 ;  /* 0x0000000000017941 */ /* 0x000fea0003800200 */
.L_x_178:
        /* <DEDUP_REMOVED lines=11> */
.L_x_182:
[----:B------:R-:W1:Y:S02]  /*9130*/  MUFU.RCP R52, R57 ;  /* 0x0000003900347308 */ /* 0x000e640000001000 */
[----:B-1----:R-:W-:Y:S04]  /*9140*/  FFMA R53, R57, R52, -1 ;  /* 0xbf80000039357423 */ /* 0x002fe80000000034 */
[----:B------:R-:W-:Y:S04]  /*9150*/  FADD.FTZ R53, -R53, -RZ ;  /* 0x800000ff35357221 */ /* 0x000fe80000010100 */
[----:B------:R-:W-:Y:S07]  /*9160*/  FFMA R52, R52, R53, R52 ;  /* 0x0000003534347223 */ /* 0x000fee0000000034 */
.L_x_183:
[----:B------:R-:W-:Y:S05]  /*9170*/  BSYNC.RECONVERGENT B1 ;  /* 0x0000000000017941 */ /* 0x000fea0003800200 */
.L_x_181:
        /* <DEDUP_REMOVED lines=11> */
.L_x_185:
[----:B------:R-:W1:Y:S02]  /*9230*/  MUFU.RCP R53, R54 ;  /* 0x0000003600357308 */ /* 0x000e640000001000 */
[----:B-1----:R-:W-:Y:S04]  /*9240*/  FFMA R54, R54, R53, -1 ;  /* 0xbf80000036367423 */ /* 0x002fe80000000035 */
[----:B------:R-:W-:Y:S04]  /*9250*/  FADD.FTZ R54, -R54, -RZ ;  /* 0x800000ff36367221 */ /* 0x000fe80000010100 */
[----:B------:R-:W-:Y:S07]  /*9260*/  FFMA R53, R53, R54, R53 ;  /* 0x0000003635357223 */ /* 0x000fee0000000035 */
.L_x_186:
[----:B------:R-:W-:Y:S05]  /*9270*/  BSYNC.RECONVERGENT B1 ;  /* 0x0000000000017941 */ /* 0x000fea0003800200 */
.L_x_184:
        /* <DEDUP_REMOVED lines=11> */
.L_x_188:
[----:B------:R-:W1:Y:S02]  /*9330*/  MUFU.RCP R54, R55 ;  /* 0x0000003700367308 */ /* 0x000e640000001000 */
[----:B-1----:R-:W-:Y:S04]  /*9340*/  FFMA R55, R55, R54, -1 ;  /* 0xbf80000037377423 */ /* 0x002fe80000000036 */
[----:B------:R-:W-:Y:S04]  /*9350*/  FADD.FTZ R55, -R55, -RZ ;  /* 0x800000ff37377221 */ /* 0x000fe80000010100 */
[----:B------:R-:W-:Y:S07]  /*9360*/  FFMA R54, R54, R55, R54 ;  /* 0x0000003736367223 */ /* 0x000fee0000000036 */
.L_x_189:
[----:B------:R-:W-:Y:S05]  /*9370*/  BSYNC.RECONVERGENT B1 ;  /* 0x0000000000017941 */ /* 0x000fea0003800200 */
.L_x_187:
        /* <DEDUP_REMOVED lines=11> */
.L_x_191:
[----:B------:R-:W1:Y:S02]  /*9430*/  MUFU.RCP R55, R79 ;  /* 0x0000004f00377308 */ /* 0x000e640000001000 */
[----:B-1----:R-:W-:Y:S04]  /*9440*/  FFMA R56, R79, R55, -1 ;  /* 0xbf8000004f387423 */ /* 0x002fe80000000037 */
[----:B------:R-:W-:Y:S04]  /*9450*/  FADD.FTZ R56, -R56, -RZ ;  /* 0x800000ff38387221 */ /* 0x000fe80000010100 */
[----:B------:R-:W-:Y:S07]  /*9460*/  FFMA R55, R55, R56, R55 ;  /* 0x0000003837377223 */ /* 0x000fee0000000037 */
.L_x_192:
[----:B------:R-:W-:Y:S05]  /*9470*/  BSYNC.RECONVERGENT B1 ;  /* 0x0000000000017941 */ /* 0x000fea0003800200 */
.L_x_190:
        /* <DEDUP_REMOVED lines=11> */
.L_x_194:
[----:B------:R-:W1:Y:S02]  /*9530*/  MUFU.RCP R56, R75 ;  /* 0x0000004b00387308 */ /* 0x000e640000001000 */
[----:B-1----:R-:W-:Y:S04]  /*9540*/  FFMA R57, R75, R56, -1 ;  /* 0xbf8000004b397423 */ /* 0x002fe80000000038 */
[----:B------:R-:W-:Y:S04]  /*9550*/  FADD.FTZ R57, -R57, -RZ ;  /* 0x800000ff39397221 */ /* 0x000fe80000010100 */
[----:B------:R-:W-:Y:S07]  /*9560*/  FFMA R56, R56, R57, R56 ;  /* 0x0000003938387223 */ /* 0x000fee0000000038 */
.L_x_195:
[----:B------:R-:W-:Y:S05]  /*9570*/  BSYNC.RECONVERGENT B1 ;  /* 0x0000000000017941 */ /* 0x000fea0003800200 */
.L_x_193:
        /* <DEDUP_REMOVED lines=11> */
.L_x_197:
[----:B------:R-:W1:Y:S02]  /*9630*/  MUFU.RCP R57, R58 ;  /* 0x0000003a00397308 */ /* 0x000e640000001000 */
[----:B-1----:R-:W-:Y:S04]  /*9640*/  FFMA R58, R58, R57, -1 ;  /* 0xbf8000003a3a7423 */ /* 0x002fe80000000039 */
[----:B------:R-:W-:Y:S04]  /*9650*/  FADD.FTZ R58, -R58, -RZ ;  /* 0x800000ff3a3a7221 */ /* 0x000fe80000010100 */
[----:B------:R-:W-:Y:S07]  /*9660*/  FFMA R57, R57, R58, R57 ;  /* 0x0000003a39397223 */ /* 0x000fee0000000039 */
.L_x_198:
[----:B------:R-:W-:Y:S05]  /*9670*/  BSYNC.RECONVERGENT B1 ;  /* 0x0000000000017941 */ /* 0x000fea0003800200 */
.L_x_196:
        /* <DEDUP_REMOVED lines=11> */
.L_x_200:
[----:B------:R-:W1:Y:S02]  /*9730*/  MUFU.RCP R58, R59 ;  /* 0x0000003b003a7308 */ /* 0x000e640000001000 */
[----:B-1----:R-:W-:Y:S04]  /*9740*/  FFMA R59, R59, R58, -1 ;  /* 0xbf8000003b3b7423 */ /* 0x002fe8000000003a */
[----:B------:R-:W-:Y:S04]  /*9750*/  FADD.FTZ R59, -R59, -RZ ;  /* 0x800000ff3b3b7221 */ /* 0x000fe80000010100 */
[----:B------:R-:W-:Y:S07]  /*9760*/  FFMA R58, R58, R59, R58 ;  /* 0x0000003b3a3a7223 */ /* 0x000fee000000003a */
.L_x_201:
[----:B------:R-:W-:Y:S05]  /*9770*/  BSYNC.RECONVERGENT B1 ;  /* 0x0000000000017941 */ /* 0x000fea0003800200 */
.L_x_199:
        /* <DEDUP_REMOVED lines=11> */
.L_x_203:
[----:B------:R-:W1:Y:S02]  /*9830*/  MUFU.RCP R59, R60 ;  /* 0x0000003c003b7308 */ /* 0x000e640000001000 */
[----:B-1----:R-:W-:Y:S04]  /*9840*/  FFMA R60, R60, R59, -1 ;  /* 0xbf8000003c3c7423 */ /* 0x002fe8000000003b */
[----:B------:R-:W-:Y:S04]  /*9850*/  FADD.FTZ R60, -R60, -RZ ;  /* 0x800000ff3c3c7221 */ /* 0x000fe80000010100 */
[----:B------:R-:W-:Y:S07]  /*9860*/  FFMA R59, R59, R60, R59 ;  /* 0x0000003c3b3b7223 */ /* 0x000fee000000003b */
.L_x_204:
[----:B------:R-:W-:Y:S05]  /*9870*/  BSYNC.RECONVERGENT B1 ;  /* 0x0000000000017941 */ /* 0x000fea0003800200 */
.L_x_202:
        /* <DEDUP_REMOVED lines=11> */
.L_x_206:
[----:B------:R-:W1:Y:S02]  /*9930*/  MUFU.RCP R60, R78 ;  /* 0x0000004e003c7308 */ /* 0x000e640000001000 */
[----:B-1----:R-:W-:Y:S04]  /*9940*/  FFMA R61, R78, R60, -1 ;  /* 0xbf8000004e3d7423 */ /* 0x002fe8000000003c */
[----:B------:R-:W-:Y:S04]  /*9950*/  FADD.FTZ R61, -R61, -RZ ;  /* 0x800000ff3d3d7221 */ /* 0x000fe80000010100 */
[----:B------:R-:W-:Y:S07]  /*9960*/  FFMA R60, R60, R61, R60 ;  /* 0x0000003d3c3c7223 */ /* 0x000fee000000003c */
.L_x_207:
[----:B------:R-:W-:Y:S05]  /*9970*/  BSYNC.RECONVERGENT B1 ;  /* 0x0000000000017941 */ /* 0x000fea0003800200 */
.L_x_205:
        /* <DEDUP_REMOVED lines=11> */
.L_x_209:
[----:B------:R-:W1:Y:S02]  /*9a30*/  MUFU.RCP R61, R74 ;  /* 0x0000004a003d7308 */ /* 0x000e640000001000 */
[----:B-1----:R-:W-:Y:S04]  /*9a40*/  FFMA R62, R74, R61, -1 ;  /* 0xbf8000004a3e7423 */ /* 0x002fe8000000003d */
[----:B------:R-:W-:Y:S04]  /*9a50*/  FADD.FTZ R62, -R62, -RZ ;  /* 0x800000ff3e3e7221 */ /* 0x000fe80000010100 */
[----:B------:R-:W-:Y:S07]  /*9a60*/  FFMA R61, R61, R62, R61 ;  /* 0x0000003e3d3d7223 */ /* 0x000fee000000003d */
.L_x_210:
[----:B------:R-:W-:Y:S05]  /*9a70*/  BSYNC.RECONVERGENT B1 ;  /* 0x0000000000017941 */ /* 0x000fea0003800200 */
.L_x_208:
        /* <DEDUP_REMOVED lines=11> */
.L_x_212:
[----:B------:R-:W1:Y:S02]  /*9b30*/  MUFU.RCP R62, R63 ;  /* 0x0000003f003e7308 */ /* 0x000e640000001000 */
[----:B-1----:R-:W-:Y:S04]  /*9b40*/  FFMA R63, R63, R62, -1 ;  /* 0xbf8000003f3f7423 */ /* 0x002fe8000000003e */
[----:B------:R-:W-:Y:S04]  /*9b50*/  FADD.FTZ R63, -R63, -RZ ;  /* 0x800000ff3f3f7221 */ /* 0x000fe80000010100 */
[----:B------:R-:W-:Y:S07]  /*9b60*/  FFMA R62, R62, R63, R62 ;  /* 0x0000003f3e3e7223 */ /* 0x000fee000000003e */
.L_x_213:
[----:B------:R-:W-:Y:S05]  /*9b70*/  BSYNC.RECONVERGENT B1 ;  /* 0x0000000000017941 */ /* 0x000fea0003800200 */
.L_x_211:
        /* <DEDUP_REMOVED lines=11> */
.L_x_215:
[----:B------:R-:W1:Y:S02]  /*9c30*/  MUFU.RCP R63, R73 ;  /* 0x00000049003f7308 */ /* 0x000e640000001000 */
[----:B-1----:R-:W-:Y:S04]  /*9c40*/  FFMA R64, R73, R63, -1 ;  /* 0xbf80000049407423 */ /* 0x002fe8000000003f */
[----:B------:R-:W-:Y:S04]  /*9c50*/  FADD.FTZ R64, -R64, -RZ ;  /* 0x800000ff40407221 */ /* 0x000fe80000010100 */
[----:B------:R-:W-:Y:S07]  /*9c60*/  FFMA R63, R63, R64, R63 ;  /* 0x000000403f3f7223 */ /* 0x000fee000000003f */
.L_x_216:
[----:B------:R-:W-:Y:S05]  /*9c70*/  BSYNC.RECONVERGENT B1 ;  /* 0x0000000000017941 */ /* 0x000fea0003800200 */
.L_x_214:
        /* <DEDUP_REMOVED lines=9> */
[----:B------:R-:W-:Y:S05]  /*9d10*/  BRA `(.L_x_219) ;  /* 0x0000000000107947 */ /* 0x000fea0003800000 */
.L_x_218:
[----:B------:R-:W1:Y:S02]  /*9d20*/  MUFU.RCP R64, R72 ;  /* 0x0000004800407308 */ /* 0x000e640000001000 */
[----:B-1----:R-:W-:Y:S04]  /*9d30*/  FFMA R72, R72, R64, -1 ;  /* 0xbf80000048487423 */ /* 0x002fe80000000040 */
[----:B------:R-:W-:Y:S04]  /*9d40*/  FADD.FTZ R72, -R72, -RZ ;  /* 0x800000ff48487221 */ /* 0x000fe80000010100 */
[----:B------:R-:W-:Y:S07]  /*9d50*/  FFMA R64, R64, R72, R64 ;  /* 0x0000004840407223 */ /* 0x000fee0000000040 */
.L_x_219:
[----:B------:R-:W-:Y:S05]  /*9d60*/  BSYNC.RECONVERGENT B1 ;  /* 0x0000000000017941 */ /* 0x000fea0003800200 */
.L_x_217:
[----:B------:R-:W-:Y:S01]  /*9d70*/  ISETP.NE.AND P0, PT, R155, RZ, PT ;  /* 0x000000ff9b00720c */ /* 0x000fe20003f05270 */
[----:B------:R-:W-:Y:S01]  /*9d80*/  USHF.L.U32 UR8, UR43, 0xd, URZ ;  /* 0x0000000d2b087899 */ /* 0x000fe200080006ff */
[----:B------:R-:W-:Y:S01]  /*9d90*/  FMUL R32, R0, R32 ;  /* 0x0000002000207220 */ /* 0x000fe20000400000 */
[----:B------:R-:W-:Y:S01]  /*9da0*/  FMUL R33, R2, R33 ;  /* 0x0000002102217220 */ /* 0x000fe20000400000 */
[----:B------:R-:W-:Y:S01]  /*9db0*/  FMUL R34, R3, R34 ;  /* 0x0000002203227220 */ /* 0x000fe20000400000 */
[----:B------:R-:W-:Y:S01]  /*9dc0*/  FMUL R36, R7, R36 ;  /* 0x0000002407247220 */ /* 0x000fe20000400000 */
[----:B------:R-:W-:Y:S01]  /*9dd0*/  FMUL R37, R4, R37 ;  /* 0x0000002504257220 */ /* 0x000fe20000400000 */
[----:B------:R-:W-:Y:S01]  /*9de0*/  IADD3 R0, PT, PT, R152, UR8, RZ ;  /* 0x0000000898007c10 */ /* 0x000fe2000fffe0ff */
[----:B------:R-:W-:Y:S01]  /*9df0*/  FMUL R38, R5, R38 ;  /* 0x0000002605267220 */ /* 0x000fe20000400000 */
        /* <DEDUP_REMOVED lines=8> */
[----:B------:R-:W-:Y:S01]  /*9e80*/  F2FP.F16.F32.PACK_AB R12, R42, R41 ;  /* 0x000000292a0c723e */ /* 0x000fe200000000ff */
[----:B------:R-:W-:Y:S01]  /*9e90*/  FMUL R15, R14, R47 ;  /* 0x0000002f0e0f7220 */ /* 0x000fe20000400000 */
[----:B------:R-:W-:Y:S01]  /*9ea0*/  F2FP.F16.F32.PACK_AB R13, R44, R43 ;  /* 0x0000002b2c0d723e */ /* 0x000fe200000000ff */
[----:B------:R-:W-:Y:S01]  /*9eb0*/  FMUL R48, R19, R48 ;  /* 0x0000003013307220 */ /* 0x000fe20000400000 */
[----:B------:R-:W-:Y:S01]  /*9ec0*/  F2FP.F16.F32.PACK_AB R19, R40, R39 ;  /* 0x000000272813723e */ /* 0x000fe200000000ff */
        /* <DEDUP_REMOVED lines=12> */
[----:B------:R1:W-:Y:S01]  /*9f90*/  STS.128 [R152+UR8], R16 ;  /* 0x0000001098007988 */ /* 0x0003e20008000c08 */
[----:B------:R-:W-:Y:S01]  /*9fa0*/  F2FP.F16.F32.PACK_AB R15, R48, R15 ;  /* 0x0000000f300f723e */ /* 0x000fe200000000ff */
[--C-:B------:R-:W-:Y:S02]  /*9fb0*/  IMAD R2, R154, -0x10, R0.reuse ;  /* 0xfffffff09a027824 */ /* 0x100fe400078e0200 */
[----:B------:R-:W-:Y:S01]  /*9fc0*/  FMUL R4, R24, R57 ;  /* 0x0000003918047220 */ /* 0x000fe20000400000 */
[----:B------:R-:W-:Y:S01]  /*9fd0*/  FMUL R58, R25, R58 ;  /* 0x0000003a193a7220 */ /* 0x000fe20000400000 */
[----:B------:R-:W-:Y:S01]  /*9fe0*/  FMUL R5, R26, R59 ;  /* 0x0000003b1a057220 */ /* 0x000fe20000400000 */
[----:B------:R-:W-:Y:S01]  /*9ff0*/  FMUL R60, R31, R60 ;  /* 0x0000003c1f3c7220 */ /* 0x000fe20000400000 */
[----:B------:R1:W-:Y:S01]  /*a000*/  STS.128 [R2+0x10], R12 ;  /* 0x0000100c02007388 */ /* 0x0003e20000000c00 */
[----:B------:R-:W-:Y:S01]  /*a010*/  FMUL R6, R28, R61 ;  /* 0x0000003d1c067220 */ /* 0x000fe20000400000 */
[----:B------:R-:W-:Y:S01]  /*a020*/  FMUL R62, R29, R62 ;  /* 0x0000003e1d3e7220 */ /* 0x000fe20000400000 */
[----:B------:R-:W-:Y:S01]  /*a030*/  FMUL R7, R30, R63 ;  /* 0x0000003f1e077220 */ /* 0x000fe20000400000 */
[----:B------:R-:W-:Y:S01]  /*a040*/  FMUL R64, R35, R64 ;  /* 0x0000004023407220 */ /* 0x000fe20000400000 */
[----:B------:R-:W-:Y:S01]  /*a050*/  F2FP.F16.F32.PACK_AB R8, R50, R8 ;  /* 0x000000083208723e */ /* 0x000fe200000000ff */
[----:B------:R-:W-:Y:S01]  /*a060*/  IMAD R0, R153, -0x10, R0 ;  /* 0xfffffff099007824 */ /* 0x000fe200078e0200 */
[----:B------:R-:W-:Y:S01]  /*a070*/  F2FP.F16.F32.PACK_AB R9, R52, R9 ;  /* 0x000000093409723e */ /* 0x000fe200000000ff */
[----:B------:R-:W-:Y:S01]  /*a080*/  BSSY.RECONVERGENT B0, `(.L_x_220) ;  /* 0x000001f000007945 */ /* 0x000fe20003800200 */
[----:B------:R-:W-:Y:S02]  /*a090*/  F2FP.F16.F32.PACK_AB R10, R54, R10 ;  /* 0x0000000a360a723e */ /* 0x000fe400000000ff */
[----:B------:R-:W-:Y:S02]  /*a0a0*/  F2FP.F16.F32.PACK_AB R11, R56, R11 ;  /* 0x0000000b380b723e */ /* 0x000fe400000000ff */
[----:B------:R-:W-:Y:S02]  /*a0b0*/  F2FP.F16.F32.PACK_AB R4, R58, R4 ;  /* 0x000000043a04723e */ /* 0x000fe400000000ff */
[----:B------:R-:W-:Y:S01]  /*a0c0*/  F2FP.F16.F32.PACK_AB R5, R60, R5 ;  /* 0x000000053c05723e */ /* 0x000fe200000000ff */
[----:B------:R1:W-:Y:S01]  /*a0d0*/  STS.128 [R0+0x20], R8 ;  /* 0x0000200800007388 */ /* 0x0003e20000000c00 */
[----:B------:R-:W-:Y:S02]  /*a0e0*/  F2FP.F16.F32.PACK_AB R6, R62, R6 ;  /* 0x000000063e06723e */ /* 0x000fe400000000ff */
[----:B------:R-:W-:Y:S02]  /*a0f0*/  F2FP.F16.F32.PACK_AB R7, R64, R7 ;  /* 0x000000074007723e */ /* 0x000fe400000000ff */
[----:B------:R-:W-:Y:S05]  /*a100*/  LEA R3, R151, R2, 0x4 ;  /* 0x0000000297037211 */ /* 0x000fea00078e20ff */
[----:B------:R1:W-:Y:S01]  /*a110*/  STS.128 [R3+0x10], R4 ;  /* 0x0000100403007388 */ /* 0x0003e20000000c00 */
[----:B------:R-:W-:Y:S01]  /*a120*/  @!PT LDS RZ, [RZ] ;  /* 0x00000000fffff984 */ /* 0x000fe20000000800 */
[----:B------:R-:W-:Y:S01]  /*a130*/  @!PT LDS RZ, [RZ] ;  /* 0x00000000fffff984 */ /* 0x000fe20000000800 */
[----:B------:R-:W-:Y:S01]  /*a140*/  @!PT LDS RZ, [RZ] ;  /* 0x00000000fffff984 */ /* 0x000fe20000000800 */
[----:B------:R-:W-:Y:S01]  /*a150*/  @!PT LDS RZ, [RZ] ;  /* 0x00000000fffff984 */ /* 0x000fe20000000800 */
[----:B------:R2:W-:Y:S06]  /*a160*/  MEMBAR.ALL.CTA ;  /* 0x0000000000007992 */ /* 0x0005ec0000008000 */
[----:B--2---:R-:W2:Y:S02]  /*a170*/  FENCE.VIEW.ASYNC.S ;  /* 0x00000000000073c6 */ /* 0x004ea40000000000 */
[----:B--2---:R-:W-:Y:S06]  /*a180*/  BAR.SYNC.DEFER_BLOCKING 0x1, 0x80 ;  /* 0x0042000000007b1d */ /* 0x004fec0000010000 */
[----:B------:R-:W-:Y:S05]  /*a190*/  @P0 BRA `(.L_x_221) ;  /* 0x0000000000340947 */ /* 0x000fea0003800000 */
[----:B------:R-:W-:Y:S01]  /*a1a0*/  UIADD3 UR10, UP0, UPT, UR46, 0x680, URZ ;  /* 0x000006802e0a7890 */ /* 0x000fe2000ff1e0ff */
[----:B------:R-:W-:Y:S01]  /*a1b0*/  R2UR UR6, R135 ;  /* 0x00000000870672ca */ /* 0x000fe200000e0000 */
[----:B------:R-:W-:Y:S01]  /*a1c0*/  UIADD3 UR4, UPT, UPT, UR41, 0x200, UR8 ;  /* 0x0000020029047890 */ /* 0x000fe2000fffe008 */
[----:B------:R-:W-:Y:S01]  /*a1d0*/  PLOP3.LUT P0, PT, PT, PT, PT, 0x80, 0x8 ;  /* 0x000000000008781c */ /* 0x000fe20003f0f070 */
[----:B------:R-:W-:Y:S01]  /*a1e0*/  UIADD3.X UR11, UPT, UPT, URZ, UR47, URZ, UP0, !UPT ;  /* 0x0000002fff0b7290 */ /* 0x000fe200087fe4ff */
[----:B------:R-:W-:Y:S11]  /*a1f0*/  IMAD.IADD R66, R136, 0x1, R66 ;  /* 0x0000000188427824 */ /* 0x000ff600078e0242 */
.L_x_222:
[----:B------:R-:W-:Y:S02]  /*a200*/  PLOP3.LUT P1, PT, P1, P0, PT, 0xf2, 0x2f ;  /* 0x00000000002f781c */ /* 0x000fe40000f21e72 */
[----:B------:R-:W-:Y:S01]  /*a210*/  @P0 R2UR P1, UR5, R66 ;  /* 0x00000000420502ca */ /* 0x000fe20000020000 */
[----:B------:R-:W-:Y:S07]  /*a220*/  UMOV UR7, UR36 ;  /* 0x0000002400077c82 */ /* 0x000fee0008000000 */
[----:B------:R-:W-:Y:S05]  /*a230*/  @P0 PLOP3.LUT P0, PT, P1, PT, PT, 0x80, 0x8 ;  /* 0x000000000008081c */ /* 0x000fea0000f0f070 */
[----:B------:R2:W-:Y:S08]  /*a240*/  UTMASTG.3D [UR4], [UR10] ;  /* 0x000000040a0073b5 */ /* 0x0005f00008010000 */
[----:B--2---:R-:W-:Y:S05]  /*a250*/  @P0 BRA.U.ANY `(.L_x_222) ;  /* 0xfffffffd00e80947 */ /* 0x004fea000393ffff */
[----:B------:R0:W-:Y:S02]  /*a260*/  UTMACMDFLUSH ;  /* 0x00000000000079b7 */ /* 0x0001e40000000000 */
.L_x_221:
[----:B------:R-:W-:Y:S05]  /*a270*/  BSYNC.RECONVERGENT B0 ;  /* 0x0000000000007941 */ /* 0x000fea0003800200 */
.L_x_220:
[----:B------:R-:W-:Y:S01]  /*a280*/  UIADD3 UR43, UPT, UPT, UR43, 0x1, URZ ;  /* 0x000000012b2b7890 */ /* 0x000fe2000fffe0ff */
[----:B------:R-:W-:Y:S01]  /*a290*/  ISETP.NE.AND P0, PT, R155, RZ, PT ;  /* 0x000000ff9b00720c */ /* 0x000fe20003f05270 */
[----:B------:R-:W-:Y:S02]  /*a2a0*/  BSSY.RECONVERGENT B0, `(.L_x_223) ;  /* 0x0000007000007945 */ /* 0x000fe40003800200 */
[----:B------:R-:W-:Y:S04]  /*a2b0*/  UISETP.NE.AND UP0, UPT, UR43, 0x4, UPT ;  /* 0x000000042b00788c */ /* 0x000fe8000bf05270 */
[----:B------:R-:W-:Y:S02]  /*a2c0*/  USEL UR4, URZ, 0x1, UP0 ;  /* 0x00000001ff047887 */ /* 0x000fe40008000000 */
[----:B------:R-:W-:Y:S02]  /*a2d0*/  USEL UR43, UR43, URZ, UP0 ;  /* 0x000000ff2b2b7287 */ /* 0x000fe40008000000 */
[----:B------:R-:W-:Y:S02]  /*a2e0*/  ULOP3.LUT UR44, UR44, UR4, URZ, 0x3c, !UPT ;  /* 0x000000042c2c7292 */ /* 0x000fe4000f8e3cff */
[----:B------:R-:W-:Y:S10]  /*a2f0*/  @P0 BRA `(.L_x_224) ;  /* 0x0000000000040947 */ /* 0x000ff40003800000 */
[----:B------:R-:W-:Y:S04]  /*a300*/  DEPBAR.LE SB0, 0x1 ;  /* 0x000080400000791a */ /* 0x000fe80000000000 */
.L_x_224:
[----:B------:R-:W-:Y:S05]  /*a310*/  BSYNC.RECONVERGENT B0 ;  /* 0x0000000000007941 */ /* 0x000fea0003800200 */
.L_x_223:
[----:B------:R-:W-:Y:S01]  /*a320*/  BAR.SYNC.DEFER_BLOCKING 0x1, 0x80 ;  /* 0x0042000000007b1d */ /* 0x000fe20000010000 */
[----:B------:R-:W-:Y:S01]  /*a330*/  ISETP.NE.AND P3, PT, R159, RZ, PT ;  /* 0x000000ff9f00720c */ /* 0x000fe20003f65270 */
[----:B------:R-:W-:Y:S05]  /*a340*/  VIADD R142, R142, 0x1 ;  /* 0x000000018e8e7836 */ /* 0x000fea0000000000 */
[----:B------:R-:W-:Y:S01]  /*a350*/  ISETP.GE.U32.AND P0, PT, R142, 0x2, PT ;  /* 0x000000028e00780c */ /* 0x000fe20003f06070 */
[----:B------:R-:W-:Y:S11]  /*a360*/  BSSY.RECONVERGENT B0, `(.L_x_225) ;  /* 0x000000b000007945 */ /* 0x000ff60003800200 */
[----:B------:R-:W-:Y:S01]  /*a370*/  @!UPT UIADD3 URZ, UPT, UPT, URZ, URZ, URZ ;  /* 0x000000fffffff290 */ /* 0x000fe2000fffe0ff */
[----:B------:R-:W-:Y:S05]  /*a380*/  @!P0 BRA `(.L_x_226) ;  /* 0x0000000000208947 */ /* 0x000fea0003800000 */
[C---:B-1----:R-:W-:Y:S01]  /*a390*/  @!P3 LEA R2, R148.reuse, UR41, 0x3 ;  /* 0x000000299402bc11 */ /* 0x042fe2000f8e18ff */
[----:B------:R-:W-:Y:S02]  /*a3a0*/  IMAD.U32 R0, RZ, RZ, UR37 ;  /* 0x00000025ff007e24 */ /* 0x000fe4000f8e00ff */
[----:B------:R-:W-:Y:S02]  /*a3b0*/  VIADD R148, R148, 0x1 ;  /* 0x0000000194947836 */ /* 0x000fe40000000000 */
[----:B------:R-:W-:Y:S03]  /*a3c0*/  @!P3 VIADD R2, R2, 0xa0 ;  /* 0x000000a00202b836 */ /* 0x000fe60000000000 */
[----:B------:R-:W-:Y:S02]  /*a3d0*/  ISETP.NE.AND P0, PT, R148, 0x4, PT ;  /* 0x000000049400780c */ /* 0x000fe40003f05270 */
[----:B------:R-:W-:Y:S02]  /*a3e0*/  @!P3 PRMT R0, R0, 0x654, R2 ;  /* 0x000006540000b816 */ /* 0x000fe40000000002 */
[----:B------:R-:W-:Y:S02]  /*a3f0*/  SEL R148, R148, RZ, P0 ;  /* 0x000000ff94947207 */ /* 0x000fe40000000000 */
[----:B------:R2:W-:Y:S07]  /*a400*/  @!P3 SYNCS.ARRIVE.TRANS64.RED.A1T0 RZ, [R0+URZ], RZ ;  /* 0x000000ff00ffb9a7 */ /* 0x0005ee00081004ff */
.L_x_226:
[----:B------:R-:W-:Y:S05]  /*a410*/  BSYNC.RECONVERGENT B0 ;  /* 0x0000000000007941 */ /* 0x000fea0003800200 */
.L_x_225:
[C---:B------:R-:W-:Y:S01]  /*a420*/  ISETP.EQ.OR P2, PT, R68.reuse, 0x3, P3 ;  /* 0x000000034400780c */ /* 0x040fe20001f42670 */
[----:B------:R-:W-:Y:S01]  /*a430*/  VIADD R68, R68, 0x1 ;  /* 0x0000000144447836 */ /* 0x000fe20000000000 */
[----:B------:R-:W-:Y:S04]  /*a440*/  SEL R143, R143, 0x1, P3 ;  /* 0x000000018f8f7807 */ /* 0x000fe80001800000 */
[----:B------:R-:W-:Y:S07]  /*a450*/  ISETP.NE.AND P0, PT, R68, 0x4, PT ;  /* 0x000000044400780c */ /* 0x000fee0003f05270 */
[----:B-1----:R-:W-:Y:S02]  /*a460*/  @!P2 LEA R2, R141, UR41, 0x3 ;  /* 0x000000298d02ac11 */ /* 0x002fe4000f8e18ff */
[----:B--2---:R-:W-:Y:S04]  /*a470*/  @!P2 SHF.L.U32 R0, R144, 0x1f, RZ ;  /* 0x0000001f9000a819 */ /* 0x004fe800000006ff */
[----:B------:R-:W1:Y:S02]  /*a480*/  @!P2 SYNCS.PHASECHK.TRANS64.TRYWAIT P1, [R2+URZ+0x80], R0 ;  /* 0x000080000200a5a7 */ /* 0x000e6400080211ff */
[----:B-1----:R-:W-:Y:S01]  /*a490*/  @!P2 SEL R143, RZ, 0x1, !P1 ;  /* 0x00000001ff8fa807 */ /* 0x002fe20004800000 */
[----:B------:R-:W-:Y:S06]  /*a4a0*/  @P0 BRA `(.L_x_227) ;  /* 0xffffffbc00900947 */ /* 0x000fec000383ffff */
[----:B------:R-:W-:Y:S01]  /*a4b0*/  ISETP.NE.AND P3, PT, R158, RZ, PT ;  /* 0x000000ff9e00720c */ /* 0x000fe20003f65270 */
[----:B------:R-:W-:Y:S01]  /*a4c0*/  UIADD3 UR42, UPT, UPT, UR42, 0x4, URZ ;  /* 0x000000042a2a7890 */ /* 0x000fe2000fffe0ff */
[----:B------:R-:W-:Y:S01]  /*a4d0*/  ISETP.NE.AND P0, PT, R138, 0x2, PT ;  /* 0x000000028a00780c */ /* 0x000fe20003f05270 */
[----:B------:R-:W-:Y:S02]  /*a4e0*/  IMAD.IADD R23, R145, 0x1, R115 ;  /* 0x0000000191177824 */ /* 0x000fe400078e0273 */
[----:B------:R-:W-:Y:S01]  /*a4f0*/  IMAD.IADD R22, R146, 0x1, R132 ;  /* 0x0000000192167824 */ /* 0x000fe200078e0284 */
[----:B------:R-:W-:Y:S02]  /*a500*/  SEL R0, RZ, 0x1, P0 ;  /* 0x00000001ff007807 */ /* 0x000fe40000000000 */
[----:B------:R-:W-:Y:S02]  /*a510*/  SEL R138, R138, RZ, P0 ;  /* 0x000000ff8a8a7207 */ /* 0x000fe40000000000 */
[----:B------:R-:W-:-:S03]  /*a520*/  LOP3.LUT R149, R149, R0, RZ, 0x3c, !PT ;  /* 0x0000000095957212 */ /* 0x000fc600078e3cff */
[----:B------:R-:W-:Y:S01]  /*a530*/  @P3 R2UR UR36, R147 ;  /* 0x00000000932432ca */ /* 0x000fe200000e0000 */
[----:B------:R-:W-:-:S14]  /*a540*/  @P3 BRA `(.L_x_228) ;  /* 0xffffffb000203947 */ /* 0x000fdc000383ffff */
[----:B------:R-:W-:-:S09]  /*a550*/  UISETP.NE.AND UP0, UPT, UR45, URZ, UPT ;  /* 0x000000ff2d00728c */ /* 0x000fd2000bf05270 */
[----:B------:R-:W-:Y:S05]  /*a560*/  BRA.U !UP0, `(.L_x_229) ;  /* 0x0000000108487547 */ /* 0x000fea000b800000 */
[----:B------:R-:W1:Y:S02]  /*a570*/  LDCU.64 UR4, c[0x0][0x890] ;  /* 0x00011200ff0477ac */ /* 0x000e640008000a00 */
[----:B-1----:R-:W-:-:S04]  /*a580*/  UISETP.NE.U32.AND UP0, UPT, UR4, URZ, UPT ;  /* 0x000000ff0400728c */ /* 0x002fc8000bf05070 */
[----:B------:R-:W-:-:S09]  /*a590*/  UISETP.NE.AND.EX UP0, UPT, UR5, URZ, UPT, UP0 ;  /* 0x000000ff0500728c */ /* 0x000fd2000bf05300 */
[----:B------:R-:W-:Y:S05]  /*a5a0*/  BRA.U UP0, `(.L_x_230) ;  /* 0x00000001000c7547 */ /* 0x000fea000b800000 */
[----:B------:R-:W-:-:S13]  /*a5b0*/  FSETP.NEU.AND P0, PT, R91, RZ, PT ;  /* 0x000000ff5b00720b */ /* 0x000fda0003f0d000 */
[----:B------:R-:W-:Y:S05]  /*a5c0*/  @!P0 EXIT ;  /* 0x000000000000894d */ /* 0x000fea0003800000 */
[----:B------:R-:W-:Y:S05]  /*a5d0*/  BRA `(.L_x_229) ;  /* 0x00000000002c7947 */ /* 0x000fea0003800000 */
.L_x_230:
[----:B------:R-:W-:Y:S01]  /*a5e0*/  ISETP.NE.AND P0, PT, R134, RZ, PT ;  /* 0x000000ff8600720c */ /* 0x000fe20003f05270 */
[----:B------:R-:W-:-:S12]  /*a5f0*/  BSSY.RECONVERGENT B0, `(.L_x_229) ;  /* 0x0000009000007945 */ /* 0x000fd80003800200 */
[----:B------:R-:W-:Y:S05]  /*a600*/  @P0 BRA `(.L_x_231) ;  /* 0x0000000000140947 */ /* 0x000fea0003800000 */
[----:B------:R-:W1:Y:S02]  /*a610*/  LDCU.64 UR4, c[0x0][0x888] ;  /* 0x00011100ff0477ac */ /* 0x000e640008000a00 */
[----:B-1----:R-:W-:-:S04]  /*a620*/  ISETP.NE.U32.AND P0, PT, RZ, UR4, PT ;  /* 0x00000004ff007c0c */ /* 0x002fc8000bf05070 */
[----:B------:R-:W-:-:S13]  /*a630*/  ISETP.NE.AND.EX P0, PT, RZ, UR5, PT, P0 ;  /* 0x00000005ff007c0c */ /* 0x000fda000bf05300 */
[----:B------:R-:W-:Y:S05]  /*a640*/  @!P0 EXIT ;  /* 0x000000000000894d */ /* 0x000fea0003800000 */
[----:B------:R-:W-:Y:S05]  /*a650*/  BRA `(.L_x_232) ;  /* 0x0000000000087947 */ /* 0x000fea0003800000 */
.L_x_231:
[----:B------:R-:W-:-:S13]  /*a660*/  FSETP.NEU.AND P0, PT, R91, RZ, PT ;  /* 0x000000ff5b00720b */ /* 0x000fda0003f0d000 */
[----:B------:R-:W-:Y:S05]  /*a670*/  @!P0 EXIT ;  /* 0x000000000000894d */ /* 0x000fea0003800000 */
.L_x_232:
[----:B------:R-:W-:Y:S05]  /*a680*/  BSYNC.RECONVERGENT B0 ;  /* 0x0000000000007941 */ /* 0x000fea0003800200 */
.L_x_229:
[----:B------:R-:W-:Y:S01]  /*a690*/  LEA R2, R148, UR41, 0x3 ;  /* 0x0000002994027c11 */ /* 0x000fe2000f8e18ff */
[----:B------:R-:W-:Y:S01]  /*a6a0*/  IMAD.U32 R0, RZ, RZ, UR37 ;  /* 0x00000025ff007e24 */ /* 0x000fe2000f8e00ff */
[----:B------:R-:W-:-:S04]  /*a6b0*/  DEPBAR.LE SB0, 0x0 ;  /* 0x000080000000791a */ /* 0x000fc80000000000 */
[----:B------:R-:W-:-:S05]  /*a6c0*/  VIADD R2, R2, 0xa0 ;  /* 0x000000a002027836 */ /* 0x000fca0000000000 */
[----:B------:R-:W-:-:S04]  /*a6d0*/  PRMT R0, R0, 0x654, R2 ;  /* 0x0000065400007816 */ /* 0x000fc80000000002 */
[----:B------:R-:W-:Y:S01]  /*a6e0*/  SYNCS.ARRIVE.TRANS64.RED.A1T0 RZ, [R0+URZ], RZ ;  /* 0x000000ff00ff79a7 */ /* 0x000fe200081004ff */
[----:B------:R-:W-:Y:S05]  /*a6f0*/  EXIT ;  /* 0x000000000000794d */ /* 0x000fea0003800000 */
.L_x_24:
[----:B--2---:R2:W4:Y:S02]  /*a700*/  SYNCS.PHASECHK.TRANS64.TRYWAIT P0, [R2+URZ+0x140], R3 ;  /* 0x00014003020075a7 */ /* 0x00452400080011ff */
[----:B----4-:R-:W-:Y:S05]  /*a710*/  @!P0 NANOSLEEP.SYNCS 0x989680 ;  /* 0x009896800000895d */ /* 0x010fea0003900000 */
[----:B------:R-:W4:Y:S02]  /*a720*/  @!P0 SYNCS.PHASECHK.TRANS64 P0, [R2+URZ+0x140], R3 ;  /* 0x00014003020085a7 */ /* 0x000f2400080010ff */
[----:B----4-:R-:W-:Y:S05]  /*a730*/  @!P0 BRA `(.L_x_24) ;  /* 0xfffffffc00f08947 */ /* 0x010fea000383ffff */
[----:B------:R-:W-:Y:S05]  /*a740*/  BRA `(.L_x_233) ;  /* 0xffffff70003c7947 */ /* 0x000fea000383ffff */
.L_x_27:
[----:B------:R-:W-:-:S07]  /*a750*/  MOV R2, UR33 ;  /* 0x0000002100027c02 */ /* 0x000fce0008000f00 */
.L_x_234:
[----:B-1----:R1:W2:Y:S02]  /*a760*/  SYNCS.PHASECHK.TRANS64.TRYWAIT P0, [R2+URZ+0x40], R4 ;  /* 0x00004004020075a7 */ /* 0x0022a400080011ff */
[----:B--2---:R-:W-:Y:S05]  /*a770*/  @!P0 NANOSLEEP.SYNCS 0x989680 ;  /* 0x009896800000895d */ /* 0x004fea0003900000 */
[----:B------:R-:W2:Y:S02]  /*a780*/  @!P0 SYNCS.PHASECHK.TRANS64 P0, [R2+URZ+0x40], R4 ;  /* 0x00004004020085a7 */ /* 0x000ea400080010ff */
[----:B--2---:R-:W-:Y:S05]  /*a790*/  @!P0 BRA `(.L_x_234) ;  /* 0xfffffffc00f08947 */ /* 0x004fea000383ffff */
[----:B------:R-:W-:Y:S05]  /*a7a0*/  BRA `(.L_x_26) ;  /* 0xffffff7000a47947 */ /* 0x000fea000383ffff */
.L_x_34:
[----:B-1----:R-:W-:-:S07]  /*a7b0*/  MOV R2, UR17 ;  /* 0x0000001100027c02 */ /* 0x002fce0008000f00 */
.L_x_235:
[----:B-1----:R1:W2:Y:S02]  /*a7c0*/  SYNCS.PHASECHK.TRANS64.TRYWAIT P0, [R2+URZ+0x40], R4 ;  /* 0x00004004020075a7 */ /* 0x0022a400080011ff */
[----:B--2---:R-:W-:Y:S05]  /*a7d0*/  @!P0 NANOSLEEP.SYNCS 0x989680 ;  /* 0x009896800000895d */ /* 0x004fea0003900000 */
[----:B------:R-:W2:Y:S02]  /*a7e0*/  @!P0 SYNCS.PHASECHK.TRANS64 P0, [R2+URZ+0x40], R4 ;  /* 0x00004004020085a7 */ /* 0x000ea400080010ff */
[----:B--2---:R-:W-:Y:S05]  /*a7f0*/  @!P0 BRA `(.L_x_235) ;  /* 0xfffffffc00f08947 */ /* 0x004fea000383ffff */
[----:B------:R-:W-:Y:S05]  /*a800*/  BRA `(.L_x_33) ;  /* 0xffffff7400647947 */ /* 0x000fea000383ffff */
.L_x_39:
[----:B-1----:R1:W2:Y:S02]  /*a810*/  SYNCS.PHASECHK.TRANS64.TRYWAIT P0, [R2+URZ+0xd0], R3 ;  /* 0x0000d003020075a7 */ /* 0x0022a400080011ff */
[----:B--2---:R-:W-:Y:S05]  /*a820*/  @!P0 NANOSLEEP.SYNCS 0x989680 ;  /* 0x009896800000895d */ /* 0x004fea0003900000 */
[----:B------:R-:W2:Y:S02]  /*a830*/  @!P0 SYNCS.PHASECHK.TRANS64 P0, [R2+URZ+0xd0], R3 ;  /* 0x0000d003020085a7 */ /* 0x000ea400080010ff */
[----:B--2---:R-:W-:Y:S05]  /*a840*/  @!P0 BRA `(.L_x_39) ;  /* 0xfffffffc00f08947 */ /* 0x004fea000383ffff */
[----:B------:R-:W-:Y:S05]  /*a850*/  BRA `(.L_x_236) ;  /* 0xffffff7800087947 */ /* 0x000fea000383ffff */
.L_x_43:
[----:B---3--:R-:W-:-:S07]  /*a860*/  MOV R0, UR4 ;  /* 0x0000000400007c02 */ /* 0x008fce0008000f00 */
.L_x_237:
[----:B-1----:R1:W2:Y:S02]  /*a870*/  SYNCS.PHASECHK.TRANS64.TRYWAIT P0, [R0+URZ], R2 ;  /* 0x00000002000075a7 */ /* 0x0022a400080011ff */
[----:B--2---:R-:W-:Y:S05]  /*a880*/  @!P0 NANOSLEEP.SYNCS 0x989680 ;  /* 0x009896800000895d */ /* 0x004fea0003900000 */
[----:B------:R-:W2:Y:S02]  /*a890*/  @!P0 SYNCS.PHASECHK.TRANS64 P0, [R0+URZ], R2 ;  /* 0x00000002000085a7 */ /* 0x000ea400080010ff */
[----:B--2---:R-:W-:Y:S05]  /*a8a0*/  @!P0 BRA `(.L_x_237) ;  /* 0xfffffffc00f08947 */ /* 0x004fea000383ffff */
[----:B------:R-:W-:Y:S05]  /*a8b0*/  BRA `(.L_x_238) ;  /* 0xffffff7c00787947 */ /* 0x000fea000383ffff */
.L_x_44:
[----:B---3--:R-:W-:-:S07]  /*a8c0*/  MOV R0, UR4 ;  /* 0x0000000400007c02 */ /* 0x008fce0008000f00 */
.L_x_239:
[----:B-1----:R1:W2:Y:S02]  /*a8d0*/  SYNCS.PHASECHK.TRANS64.TRYWAIT P0, [R0+URZ], R3 ;  /* 0x00000003000075a7 */ /* 0x0022a400080011ff */
[----:B--2---:R-:W-:Y:S05]  /*a8e0*/  @!P0 NANOSLEEP.SYNCS 0x989680 ;  /* 0x009896800000895d */ /* 0x004fea0003900000 */
[----:B------:R-:W2:Y:S02]  /*a8f0*/  @!P0 SYNCS.PHASECHK.TRANS64 P0, [R0+URZ], R3 ;  /* 0x00000003000085a7 */ /* 0x000ea400080010ff */
[----:B--2---:R-:W-:Y:S05]  /*a900*/  @!P0 BRA `(.L_x_239) ;  /* 0xfffffffc00f08947 */ /* 0x004fea000383ffff */
[----:B------:R-:W-:Y:S05]  /*a910*/  BRA `(.L_x_240) ;  /* 0xffffff7c00847947 */ /* 0x000fea000383ffff */
.L_x_45:
[----:B---3--:R-:W-:-:S07]  /*a920*/  MOV R0, UR4 ;  /* 0x0000000400007c02 */ /* 0x008fce0008000f00 */
.L_x_241:
[----:B-1----:R1:W2:Y:S02]  /*a930*/  SYNCS.PHASECHK.TRANS64.TRYWAIT P0, [R0+URZ], R3 ;  /* 0x00000003000075a7 */ /* 0x0022a400080011ff */
[----:B--2---:R-:W-:Y:S05]  /*a940*/  @!P0 NANOSLEEP.SYNCS 0x989680 ;  /* 0x009896800000895d */ /* 0x004fea0003900000 */
[----:B------:R-:W2:Y:S02]  /*a950*/  @!P0 SYNCS.PHASECHK.TRANS64 P0, [R0+URZ], R3 ;  /* 0x00000003000085a7 */ /* 0x000ea400080010ff */
[----:B--2---:R-:W-:Y:S05]  /*a960*/  @!P0 BRA `(.L_x_241) ;  /* 0xfffffffc00f08947 */ /* 0x004fea000383ffff */
[----:B------:R-:W-:Y:S05]  /*a970*/  BRA `(.L_x_242) ;  /* 0xffffff7c00907947 */ /* 0x000fea000383ffff */
.L_x_46:
[----:B---3--:R-:W-:-:S07]  /*a980*/  MOV R0, UR4 ;  /* 0x0000000400007c02 */ /* 0x008fce0008000f00 */
.L_x_243:
[----:B-1----:R1:W2:Y:S02]  /*a990*/  SYNCS.PHASECHK.TRANS64.TRYWAIT P0, [R0+URZ], R3 ;  /* 0x00000003000075a7 */ /* 0x0022a400080011ff */
[----:B--2---:R-:W-:Y:S05]  /*a9a0*/  @!P0 NANOSLEEP.SYNCS 0x989680 ;  /* 0x009896800000895d */ /* 0x004fea0003900000 */
[----:B------:R-:W2:Y:S02]  /*a9b0*/  @!P0 SYNCS.PHASECHK.TRANS64 P0, [R0+URZ], R3 ;  /* 0x00000003000085a7 */ /* 0x000ea400080010ff */
[----:B--2---:R-:W-:Y:S05]  /*a9c0*/  @!P0 BRA `(.L_x_243) ;  /* 0xfffffffc00f08947 */ /* 0x004fea000383ffff */
[----:B------:R-:W-:Y:S05]  /*a9d0*/  BRA `(.L_x_244) ;  /* 0xffffff7c009c7947 */ /* 0x000fea000383ffff */
.L_x_47:
[----:B---3--:R-:W-:-:S07]  /*a9e0*/  MOV R0, UR4 ;  /* 0x0000000400007c02 */ /* 0x008fce0008000f00 */
.L_x_245:
[----:B-1----:R1:W2:Y:S02]  /*a9f0*/  SYNCS.PHASECHK.TRANS64.TRYWAIT P0, [R0+URZ], R3 ;  /* 0x00000003000075a7 */ /* 0x0022a400080011ff */
[----:B--2---:R-:W-:Y:S05]  /*aa00*/  @!P0 NANOSLEEP.SYNCS 0x989680 ;  /* 0x009896800000895d */ /* 0x004fea0003900000 */
[----:B------:R-:W2:Y:S02]  /*aa10*/  @!P0 SYNCS.PHASECHK.TRANS64 P0, [R0+URZ], R3 ;  /* 0x00000003000085a7 */ /* 0x000ea400080010ff */
[----:B--2---:R-:W-:Y:S05]  /*aa20*/  @!P0 BRA `(.L_x_245) ;  /* 0xfffffffc00f08947 */ /* 0x004fea000383ffff */
[----:B------:R-:W-:Y:S05]  /*aa30*/  BRA `(.L_x_246) ;  /* 0xffffff7c00a87947 */ /* 0x000fea000383ffff */
.L_x_48:
[----:B---3--:R-:W-:-:S07]  /*aa40*/  MOV R0, UR4 ;  /* 0x0000000400007c02 */ /* 0x008fce0008000f00 */
.L_x_247:
[----:B-1----:R1:W2:Y:S02]  /*aa50*/  SYNCS.PHASECHK.TRANS64.TRYWAIT P0, [R0+URZ], R3 ;  /* 0x00000003000075a7 */ /* 0x0022a400080011ff */
[----:B--2---:R-:W-:Y:S05]  /*aa60*/  @!P0 NANOSLEEP.SYNCS 0x989680 ;  /* 0x009896800000895d */ /* 0x004fea0003900000 */
[----:B------:R-:W2:Y:S02]  /*aa70*/  @!P0 SYNCS.PHASECHK.TRANS64 P0, [R0+URZ], R3 ;  /* 0x00000003000085a7 */ /* 0x000ea400080010ff */
[----:B--2---:R-:W-:Y:S05]  /*aa80*/  @!P0 BRA `(.L_x_247) ;  /* 0xfffffffc00f08947 */ /* 0x004fea000383ffff */
[----:B------:R-:W-:Y:S05]  /*aa90*/  BRA `(.L_x_248) ;  /* 0xffffff7c00b47947 */ /* 0x000fea000383ffff */
.L_x_49:
[----:B---3--:R-:W-:-:S07]  /*aaa0*/  MOV R0, UR4 ;  /* 0x0000000400007c02 */ /* 0x008fce0008000f00 */
.L_x_249:
[----:B-1----:R1:W2:Y:S02]  /*aab0*/  SYNCS.PHASECHK.TRANS64.TRYWAIT P0, [R0+URZ], R3 ;  /* 0x00000003000075a7 */ /* 0x0022a400080011ff */
[----:B--2---:R-:W-:Y:S05]  /*aac0*/  @!P0 NANOSLEEP.SYNCS 0x989680 ;  /* 0x009896800000895d */ /* 0x004fea0003900000 */
[----:B------:R-:W2:Y:S02]  /*aad0*/  @!P0 SYNCS.PHASECHK.TRANS64 P0, [R0+URZ], R3 ;  /* 0x00000003000085a7 */ /* 0x000ea400080010ff */
[----:B--2---:R-:W-:Y:S05]  /*aae0*/  @!P0 BRA `(.L_x_249) ;  /* 0xfffffffc00f08947 */ /* 0x004fea000383ffff */
[----:B------:R-:W-:Y:S05]  /*aaf0*/  BRA `(.L_x_250) ;  /* 0xffffff7c00c07947 */ /* 0x000fea000383ffff */
.L_x_52:
[----:B-1----:R1:W2:Y:S02]  /*ab00*/  SYNCS.PHASECHK.TRANS64.TRYWAIT P0, [R0+URZ+0x130], R4 ;  /* 0x00013004000075a7 */ /* 0x0022a400080011ff */
[----:B--2---:R-:W-:Y:S05]  /*ab10*/  @!P0 NANOSLEEP.SYNCS 0x989680 ;  /* 0x009896800000895d */ /* 0x004fea0003900000 */
[----:B------:R-:W2:Y:S02]  /*ab20*/  @!P0 SYNCS.PHASECHK.TRANS64 P0, [R0+URZ+0x130], R4 ;  /* 0x00013004000085a7 */ /* 0x000ea400080010ff */
[----:B--2---:R-:W-:Y:S05]  /*ab30*/  @!P0 BRA `(.L_x_52) ;  /* 0xfffffffc00f08947 */ /* 0x004fea000383ffff */
[----:B------:R-:W-:Y:S05]  /*ab40*/  BRA `(.L_x_251) ;  /* 0xffffff8000207947 */ /* 0x000fea000383ffff */
.L_x_53:
[----:B------:R-:W-:-:S07]  /*ab50*/  MOV R0, UR5 ;  /* 0x0000000500007c02 */ /* 0x000fce0008000f00 */
.L_x_252:
[----:B-1----:R1:W2:Y:S02]  /*ab60*/  SYNCS.PHASECHK.TRANS64.TRYWAIT P0, [R0+URZ+0xe0], R5 ;  /* 0x0000e005000075a7 */ /* 0x0022a400080011ff */
[----:B--2---:R-:W-:Y:S05]  /*ab70*/  @!P0 NANOSLEEP.SYNCS 0x989680 ;  /* 0x009896800000895d */ /* 0x004fea0003900000 */
[----:B------:R-:W2:Y:S02]  /*ab80*/  @!P0 SYNCS.PHASECHK.TRANS64 P0, [R0+URZ+0xe0], R5 ;  /* 0x0000e005000085a7 */ /* 0x000ea400080010ff */
[----:B--2---:R-:W-:Y:S05]  /*ab90*/  @!P0 BRA `(.L_x_252) ;  /* 0xfffffffc00f08947 */ /* 0x004fea000383ffff */
[----:B------:R-:W-:Y:S05]  /*aba0*/  BRA `(.L_x_253) ;  /* 0xffffff8000307947 */ /* 0x000fea000383ffff */
.L_x_54:
[----:B-1----:R1:W2:Y:S02]  /*abb0*/  SYNCS.PHASECHK.TRANS64.TRYWAIT P1, [R0+URZ+0xd0], R4 ;  /* 0x0000d004000075a7 */ /* 0x0022a400080211ff */
[----:B--2---:R-:W-:Y:S05]  /*abc0*/  @!P1 NANOSLEEP.SYNCS 0x989680 ;  /* 0x009896800000995d */ /* 0x004fea0003900000 */
[----:B------:R-:W2:Y:S02]  /*abd0*/  @!P1 SYNCS.PHASECHK.TRANS64 P1, [R0+URZ+0xd0], R4 ;  /* 0x0000d004000095a7 */ /* 0x000ea400080210ff */
[----:B--2---:R-:W-:Y:S05]  /*abe0*/  @!P1 BRA `(.L_x_54) ;  /* 0xfffffffc00f09947 */ /* 0x004fea000383ffff */
[----:B------:R-:W-:Y:S05]  /*abf0*/  BRA `(.L_x_254) ;  /* 0xffffff8000607947 */ /* 0x000fea000383ffff */
.L_x_57:
[----:B------:R-:W-:-:S07]  /*ac00*/  MOV R0, UR5 ;  /* 0x0000000500007c02 */ /* 0x000fce0008000f00 */
.L_x_255:
[----:B-1----:R1:W2:Y:S02]  /*ac10*/  SYNCS.PHASECHK.TRANS64.TRYWAIT P0, [R0+URZ+0xe0], R2 ;  /* 0x0000e002000075a7 */ /* 0x0022a400080011ff */
[----:B--2---:R-:W-:Y:S05]  /*ac20*/  @!P0 NANOSLEEP.SYNCS 0x989680 ;  /* 0x009896800000895d */ /* 0x004fea0003900000 */
[----:B------:R-:W2:Y:S02]  /*ac30*/  @!P0 SYNCS.PHASECHK.TRANS64 P0, [R0+URZ+0xe0], R2 ;  /* 0x0000e002000085a7 */ /* 0x000ea400080010ff */
[----:B--2---:R-:W-:Y:S05]  /*ac40*/  @!P0 BRA `(.L_x_255) ;  /* 0xfffffffc00f08947 */ /* 0x004fea000383ffff */
[----:B------:R-:W-:Y:S05]  /*ac50*/  BRA `(.L_x_56) ;  /* 0xffffff8000b47947 */ /* 0x000fea000383ffff */
.L_x_66:
[----:B-1----:R-:W-:-:S04]  /*ac60*/  MOV R4, UR6 ;  /* 0x0000000600047c02 */ /* 0x002fc80008000f00 */
[----:B------:R1:W2:Y:S03]  /*ac70*/  SYNCS.PHASECHK.TRANS64.TRYWAIT P0, [R4+URZ+0x8], R5 ;  /* 0x00000805040075a7 */ /* 0x0002a600080011ff */
[----:B--2---:R-:W-:Y:S05]  /*ac80*/  @!P0 NANOSLEEP.SYNCS 0x989680 ;  /* 0x009896800000895d */ /* 0x004fea0003900000 */
[----:B------:R-:W2:Y:S02]  /*ac90*/  @!P0 SYNCS.PHASECHK.TRANS64 P0, [R4+URZ+0x8], R5 ;  /* 0x00000805040085a7 */ /* 0x000ea400080010ff */
[----:B--2---:R-:W-:Y:S05]  /*aca0*/  @!P0 BRA `(.L_x_66) ;  /* 0xfffffffc00ec8947 */ /* 0x004fea000383ffff */
[----:B------:R-:W-:Y:S05]  /*acb0*/  BRA `(.L_x_65) ;  /* 0xffffff8400687947 */ /* 0x000fea000383ffff */
.L_x_68:
[----:B------:R-:W-:Y:S01]  /*acc0*/  BSSY B0, `(.L_x_256) ;  /* 0x0000006000007945 */ /* 0x000fe20003800000 */
[----:B------:R-:W-:-:S07]  /*acd0*/  MOV R15, 0xffffffff ;  /* 0xffffffff000f7802 */ /* 0x000fce0000000f00 */
[----:B-1---5:R-:W-:Y:S05]  /*ace0*/  WARPSYNC.COLLECTIVE R15, `(.L_x_257) ;  /* 0x000000000f0c7348 */ /* 0x022fea0003c00000 */
[----:B------:R-:W-:Y:S02]  /*acf0*/  ELECT P6, UR79, PT ;  /* 0x00000000004f782f */ /* 0x000fe400038c0000 */
[----:B------:R-:W-:Y:S01]  /*ad00*/  MOV R14, UR79 ;  /* 0x0000004f000e7c02 */ /* 0x000fe20008000f00 */
[----:B-1---5:R-:W-:Y:S10]  /*ad10*/  ENDCOLLECTIVE ;  /* 0x000000000000791b */ /* 0x022ff40003800000 */
.L_x_257:
[----:B------:R-:W-:Y:S05]  /*ad20*/  BSYNC B0 ;  /* 0x0000000000007941 */ /* 0x000fea0003800000 */
.L_x_256:
[----:B------:R-:W-:Y:S05]  /*ad30*/  BRA `(.L_x_258) ;  /* 0xffffff8400987947 */ /* 0x000fea000383ffff */
.L_x_70:
[----:B-1----:R-:W-:-:S04]  /*ad40*/  MOV R2, UR6 ;  /* 0x0000000600027c02 */ /* 0x002fc80008000f00 */
[----:B------:R1:W2:Y:S03]  /*ad50*/  SYNCS.PHASECHK.TRANS64.TRYWAIT P0, [R2+URZ+0x8], R3 ;  /* 0x00000803020075a7 */ /* 0x0002a600080011ff */
[----:B--2---:R-:W-:Y:S05]  /*ad60*/  @!P0 NANOSLEEP.SYNCS 0x989680 ;  /* 0x009896800000895d */ /* 0x004fea0003900000 */
[----:B------:R-:W2:Y:S02]  /*ad70*/  @!P0 SYNCS.PHASECHK.TRANS64 P0, [R2+URZ+0x8], R3 ;  /* 0x00000803020085a7 */ /* 0x000ea400080010ff */
[----:B--2---:R-:W-:Y:S05]  /*ad80*/  @!P0 BRA `(.L_x_70) ;  /* 0xfffffffc00ec8947 */ /* 0x004fea000383ffff */
[----:B------:R-:W-:Y:S05]  /*ad90*/  BRA `(.L_x_69) ;  /* 0xffffff84009c7947 */ /* 0x000fea000383ffff */
.L_x_71:
[----:B-1----:R1:W2:Y:S02]  /*ada0*/  SYNCS.PHASECHK.TRANS64.TRYWAIT P0, [R0+URZ+0xd0], R4 ;  /* 0x0000d004000075a7 */ /* 0x0022a400080011ff */
[----:B--2---:R-:W-:Y:S05]  /*adb0*/  @!P0 NANOSLEEP.SYNCS 0x989680 ;  /* 0x009896800000895d */ /* 0x004fea0003900000 */
[----:B------:R-:W2:Y:S02]  /*adc0*/  @!P0 SYNCS.PHASECHK.TRANS64 P0, [R0+URZ+0xd0], R4 ;  /* 0x0000d004000085a7 */ /* 0x000ea400080010ff */
[----:B--2---:R-:W-:Y:S05]  /*add0*/  @!P0 BRA `(.L_x_71) ;  /* 0xfffffffc00f08947 */ /* 0x004fea000383ffff */
[----:B------:R-:W-:Y:S05]  /*ade0*/  BRA `(.L_x_259) ;  /* 0xffffff8800887947 */ /* 0x000fea000383ffff */
.L_x_73:
[----:B------:R-:W-:-:S07]  /*adf0*/  MOV R0, UR9 ;  /* 0x0000000900007c02 */ /* 0x000fce0008000f00 */
.L_x_260:
[----:B-1----:R1:W2:Y:S02]  /*ae00*/  SYNCS.PHASECHK.TRANS64.TRYWAIT P0, [R0+URZ+0x110], R4 ;  /* 0x00011004000075a7 */ /* 0x0022a400080011ff */
[----:B--2---:R-:W-:Y:S05]  /*ae10*/  @!P0 NANOSLEEP.SYNCS 0x989680 ;  /* 0x009896800000895d */ /* 0x004fea0003900000 */
[----:B------:R-:W2:Y:S02]  /*ae20*/  @!P0 SYNCS.PHASECHK.TRANS64 P0, [R0+URZ+0x110], R4 ;  /* 0x00011004000085a7 */ /* 0x000ea400080010ff */
[----:B--2---:R-:W-:Y:S05]  /*ae30*/  @!P0 BRA `(.L_x_260) ;  /* 0xfffffffc00f08947 */ /* 0x004fea000383ffff */
[----:B------:R-:W-:Y:S05]  /*ae40*/  BRA `(.L_x_261) ;  /* 0xffffff8800d47947 */ /* 0x000fea000383ffff */
.L_x_76:
[----:B------:R-:W-:Y:S07]  /*ae50*/  MOV R0, UR8 ;  /* 0x0000000800007c02 */ /* 0x000fee0008000f00 */
.L_x_262:
[----:B-1----:R1:W2:Y:S02]  /*ae60*/  SYNCS.PHASECHK.TRANS64.TRYWAIT P0, [R0+URZ], R4 ;  /* 0x00000004000075a7 */ /* 0x0022a400080011ff */
[----:B--2---:R-:W-:Y:S05]  /*ae70*/  @!P0 NANOSLEEP.SYNCS 0x989680 ;  /* 0x009896800000895d */ /* 0x004fea0003900000 */
[----:B------:R-:W2:Y:S02]  /*ae80*/  @!P0 SYNCS.PHASECHK.TRANS64 P0, [R0+URZ], R4 ;  /* 0x00000004000085a7 */ /* 0x000ea400080010ff */
[----:B--2---:R-:W-:Y:S05]  /*ae90*/  @!P0 BRA `(.L_x_262) ;  /* 0xfffffffc00f08947 */ /* 0x004fea000383ffff */
[----:B------:R-:W-:Y:S05]  /*aea0*/  BRA `(.L_x_75) ;  /* 0xffffff8800e87947 */ /* 0x000fea000383ffff */
.L_x_80:
[----:B-1----:R-:W-:-:S07]  /*aeb0*/  MOV R0, UR8 ;  /* 0x0000000800007c02 */ /* 0x002fce0008000f00 */
.L_x_263:
[----:B-1----:R1:W2:Y:S02]  /*aec0*/  SYNCS.PHASECHK.TRANS64.TRYWAIT P0, [R0+URZ], R2 ;  /* 0x00000002000075a7 */ /* 0x0022a400080011ff */
[----:B--2---:R-:W-:Y:S05]  /*aed0*/  @!P0 NANOSLEEP.SYNCS 0x989680 ;  /* 0x009896800000895d */ /* 0x004fea0003900000 */
[----:B------:R-:W2:Y:S02]  /*aee0*/  @!P0 SYNCS.PHASECHK.TRANS64 P0, [R0+URZ], R2 ;  /* 0x00000002000085a7 */ /* 0x000ea400080010ff */
[----:B--2---:R-:W-:Y:S05]  /*aef0*/  @!P0 BRA `(.L_x_263) ;  /* 0xfffffffc00f08947 */ /* 0x004fea000383ffff */
[----:B------:R-:W-:Y:S05]  /*af00*/  BRA `(.L_x_264) ;  /* 0xffffff8c00dc7947 */ /* 0x000fea000383ffff */
.L_x_81:
[----:B------:R-:W-:-:S07]  /*af10*/  MOV R0, UR8 ;  /* 0x0000000800007c02 */ /* 0x000fce0008000f00 */
.L_x_265:
[----:B-1----:R1:W2:Y:S02]  /*af20*/  SYNCS.PHASECHK.TRANS64.TRYWAIT P0, [R0+URZ], R3 ;  /* 0x00000003000075a7 */ /* 0x0022a400080011ff */
[----:B--2---:R-:W-:Y:S05]  /*af30*/  @!P0 NANOSLEEP.SYNCS 0x989680 ;  /* 0x009896800000895d */ /* 0x004fea0003900000 */
[----:B------:R-:W2:Y:S02]  /*af40*/  @!P0 SYNCS.PHASECHK.TRANS64 P0, [R0+URZ], R3 ;  /* 0x00000003000085a7 */ /* 0x000ea400080010ff */
[----:B--2---:R-:W-:Y:S05]  /*af50*/  @!P0 BRA `(.L_x_265) ;  /* 0xfffffffc00f08947 */ /* 0x004fea000383ffff */
[----:B------:R-:W-:Y:S05]  /*af60*/  BRA `(.L_x_266) ;  /* 0xffffff8c00e87947 */ /* 0x000fea000383ffff */
.L_x_82:
[----:B------:R-:W-:-:S07]  /*af70*/  MOV R0, UR8 ;  /* 0x0000000800007c02 */ /* 0x000fce0008000f00 */
.L_x_267:
[----:B-1----:R1:W2:Y:S02]  /*af80*/  SYNCS.PHASECHK.TRANS64.TRYWAIT P0, [R0+URZ], R3 ;  /* 0x00000003000075a7 */ /* 0x0022a400080011ff */
[----:B--2---:R-:W-:Y:S05]  /*af90*/  @!P0 NANOSLEEP.SYNCS 0x989680 ;  /* 0x009896800000895d */ /* 0x004fea0003900000 */
[----:B------:R-:W2:Y:S02]  /*afa0*/  @!P0 SYNCS.PHASECHK.TRANS64 P0, [R0+URZ], R3 ;  /* 0x00000003000085a7 */ /* 0x000ea400080010ff */
[----:B--2---:R-:W-:Y:S05]  /*afb0*/  @!P0 BRA `(.L_x_267) ;  /* 0xfffffffc00f08947 */ /* 0x004fea000383ffff */
[----:B------:R-:W-:Y:S05]  /*afc0*/  BRA `(.L_x_268) ;  /* 0xffffff8c00f47947 */ /* 0x000fea000383ffff */
.L_x_85:
[----:B------:R-:W-:-:S07]  /*afd0*/  MOV R0, UR7 ;  /* 0x0000000700007c02 */ /* 0x000fce0008000f00 */
.L_x_269:
[----:B-1----:R1:W2:Y:S02]  /*afe0*/  SYNCS.PHASECHK.TRANS64.TRYWAIT P1, [R0+URZ+0x150], R2 ;  /* 0x00015002000075a7 */ /* 0x0022a400080211ff */
[----:B--2---:R-:W-:Y:S05]  /*aff0*/  @!P1 NANOSLEEP.SYNCS 0x989680 ;  /* 0x009896800000995d */ /* 0x004fea0003900000 */
[----:B------:R-:W2:Y:S02]  /*b000*/  @!P1 SYNCS.PHASECHK.TRANS64 P1, [R0+URZ+0x150], R2 ;  /* 0x00015002000095a7 */ /* 0x000ea400080210ff */
[----:B--2---:R-:W-:Y:S05]  /*b010*/  @!P1 BRA `(.L_x_269) ;  /* 0xfffffffc00f09947 */ /* 0x004fea000383ffff */
[----:B------:R-:W-:Y:S05]  /*b020*/  BRA `(.L_x_270) ;  /* 0xffffff9000407947 */ /* 0x000fea000383ffff */
.L_x_90:
[----:B--2---:R2:W4:Y:S02]  /*b030*/  SYNCS.PHASECHK.TRANS64.TRYWAIT P0, [R0+URZ+0xd0], R2 ;  /* 0x0000d002000075a7 */ /* 0x00452400080011ff */
[----:B----4-:R-:W-:Y:S05]  /*b040*/  @!P0 NANOSLEEP.SYNCS 0x989680 ;  /* 0x009896800000895d */ /* 0x010fea0003900000 */
[----:B------:R-:W4:Y:S02]  /*b050*/  @!P0 SYNCS.PHASECHK.TRANS64 P0, [R0+URZ+0xd0], R2 ;  /* 0x0000d002000085a7 */ /* 0x000f2400080010ff */
[----:B----4-:R-:W-:Y:S05]  /*b060*/  @!P0 BRA `(.L_x_90) ;  /* 0xfffffffc00f08947 */ /* 0x010fea000383ffff */
[----:B------:R-:W-:Y:S05]  /*b070*/  BRA `(.L_x_271) ;  /* 0xffffff9400547947 */ /* 0x000fea000383ffff */
.L_x_93:
[----:B------:R-:W-:Y:S07]  /*b080*/  MOV R0, UR7 ;  /* 0x0000000700007c02 */ /* 0x000fee0008000f00 */
.L_x_272:
[----:B--2---:R2:W4:Y:S02]  /*b090*/  SYNCS.PHASECHK.TRANS64.TRYWAIT P0, [R0+URZ+0xc8], R2 ;  /* 0x0000c802000075a7 */ /* 0x00452400080011ff */
[----:B----4-:R-:W-:Y:S05]  /*b0a0*/  @!P0 NANOSLEEP.SYNCS 0x989680 ;  /* 0x009896800000895d */ /* 0x010fea0003900000 */
[----:B------:R-:W4:Y:S02]  /*b0b0*/  @!P0 SYNCS.PHASECHK.TRANS64 P0, [R0+URZ+0xc8], R2 ;  /* 0x0000c802000085a7 */ /* 0x000f2400080010ff */
[----:B----4-:R-:W-:Y:S05]  /*b0c0*/  @!P0 BRA `(.L_x_272) ;  /* 0xfffffffc00f08947 */ /* 0x010fea000383ffff */
[----:B------:R-:W-:Y:S05]  /*b0d0*/  BRA `(.L_x_92) ;  /* 0xffffff9800347947 */ /* 0x000fea000383ffff */
.L_x_96:
[----:B------:R-:W-:Y:S07]  /*b0e0*/  MOV R0, UR7 ;  /* 0x0000000700007c02 */ /* 0x000fee0008000f00 */
.L_x_273:
[----:B-1----:R1:W2:Y:S02]  /*b0f0*/  SYNCS.PHASECHK.TRANS64.TRYWAIT P0, [R0+URZ+0xa0], R22 ;  /* 0x0000a016000075a7 */ /* 0x0022a400080011ff */
[----:B--2---:R-:W-:Y:S05]  /*b100*/  @!P0 NANOSLEEP.SYNCS 0x989680 ;  /* 0x009896800000895d */ /* 0x004fea0003900000 */
[----:B------:R-:W2:Y:S02]  /*b110*/  @!P0 SYNCS.PHASECHK.TRANS64 P0, [R0+URZ+0xa0], R22 ;  /* 0x0000a016000085a7 */ /* 0x000ea400080010ff */
[----:B--2---:R-:W-:Y:S05]  /*b120*/  @!P0 BRA `(.L_x_273) ;  /* 0xfffffffc00f08947 */ /* 0x004fea000383ffff */
[----:B------:R-:W-:Y:S05]  /*b130*/  BRA `(.L_x_274) ;  /* 0xffffff9800ac7947 */ /* 0x000fea000383ffff */
.L_x_97:
[----:B------:R-:W-:Y:S07]  /*b140*/  MOV R0, UR7 ;  /* 0x0000000700007c02 */ /* 0x000fee0008000f00 */
.L_x_275:
[----:B-1----:R1:W2:Y:S02]  /*b150*/  SYNCS.PHASECHK.TRANS64.TRYWAIT P0, [R0+URZ+0xa8], R22 ;  /* 0x0000a816000075a7 */ /* 0x0022a400080011ff */
[----:B--2---:R-:W-:Y:S05]  /*b160*/  @!P0 NANOSLEEP.SYNCS 0x989680 ;  /* 0x009896800000895d */ /* 0x004fea0003900000 */
[----:B------:R-:W2:Y:S02]  /*b170*/  @!P0 SYNCS.PHASECHK.TRANS64 P0, [R0+URZ+0xa8], R22 ;  /* 0x0000a816000085a7 */ /* 0x000ea400080010ff */
[----:B--2---:R-:W-:Y:S05]  /*b180*/  @!P0 BRA `(.L_x_275) ;  /* 0xfffffffc00f08947 */ /* 0x004fea000383ffff */
[----:B------:R-:W-:Y:S05]  /*b190*/  BRA `(.L_x_276) ;  /* 0xffffff9800e47947 */ /* 0x000fea000383ffff */
.L_x_98:
[----:B------:R-:W-:Y:S07]  /*b1a0*/  MOV R0, UR7 ;  /* 0x0000000700007c02 */ /* 0x000fee0008000f00 */
.L_x_277:
[----:B-1----:R1:W2:Y:S02]  /*b1b0*/  SYNCS.PHASECHK.TRANS64.TRYWAIT P0, [R0+URZ+0xb0], R22 ;  /* 0x0000b016000075a7 */ /* 0x0022a400080011ff */
[----:B--2---:R-:W-:Y:S05]  /*b1c0*/  @!P0 NANOSLEEP.SYNCS 0x989680 ;  /* 0x009896800000895d */ /* 0x004fea0003900000 */
[----:B------:R-:W2:Y:S02]  /*b1d0*/  @!P0 SYNCS.PHASECHK.TRANS64 P0, [R0+URZ+0xb0], R22 ;  /* 0x0000b016000085a7 */ /* 0x000ea400080010ff */
[----:B--2---:R-:W-:Y:S05]  /*b1e0*/  @!P0 BRA `(.L_x_277) ;  /* 0xfffffffc00f08947 */ /* 0x004fea000383ffff */
[----:B------:R-:W-:Y:S05]  /*b1f0*/  BRA `(.L_x_278) ;  /* 0xffffff9c00287947 */ /* 0x000fea000383ffff */
.L_x_99:
[----:B------:R-:W-:Y:S07]  /*b200*/  MOV R0, UR7 ;  /* 0x0000000700007c02 */ /* 0x000fee0008000f00 */
.L_x_279:
[----:B-1----:R1:W2:Y:S02]  /*b210*/  SYNCS.PHASECHK.TRANS64.TRYWAIT P0, [R0+URZ+0xb8], R22 ;  /* 0x0000b816000075a7 */ /* 0x0022a400080011ff */
[----:B--2---:R-:W-:Y:S05]  /*b220*/  @!P0 NANOSLEEP.SYNCS 0x989680 ;  /* 0x009896800000895d */ /* 0x004fea0003900000 */
[----:B------:R-:W2:Y:S02]  /*b230*/  @!P0 SYNCS.PHASECHK.TRANS64 P0, [R0+URZ+0xb8], R22 ;  /* 0x0000b816000085a7 */ /* 0x000ea400080010ff */
[----:B--2---:R-:W-:Y:S05]  /*b240*/  @!P0 BRA `(.L_x_279) ;  /* 0xfffffffc00f08947 */ /* 0x004fea000383ffff */
[----:B------:R-:W-:Y:S05]  /*b250*/  BRA `(.L_x_280) ;  /* 0xffffff9c00ac7947 */ /* 0x000fea000383ffff */
.L_x_101:
[----:B------:R-:W-:-:S07]  /*b260*/  MOV R0, UR7 ;  /* 0x0000000700007c02 */ /* 0x000fce0008000f00 */
.L_x_281:
[----:B-1----:R1:W4:Y:S02]  /*b270*/  SYNCS.PHASECHK.TRANS64.TRYWAIT P0, [R0+URZ+0xa0], R2 ;  /* 0x0000a002000075a7 */ /* 0x00232400080011ff */
[----:B----4-:R-:W-:Y:S05]  /*b280*/  @!P0 NANOSLEEP.SYNCS 0x989680 ;  /* 0x009896800000895d */ /* 0x010fea0003900000 */
[----:B------:R-:W4:Y:S02]  /*b290*/  @!P0 SYNCS.PHASECHK.TRANS64 P0, [R0+URZ+0xa0], R2 ;  /* 0x0000a002000085a7 */ /* 0x000f2400080010ff */
[----:B----4-:R-:W-:Y:S05]  /*b2a0*/  @!P0 BRA `(.L_x_281) ;  /* 0xfffffffc00f08947 */ /* 0x010fea000383ffff */
[----:B------:R-:W-:Y:S05]  /*b2b0*/  BRA `(.L_x_282) ;  /* 0xffffffa0001c7947 */ /* 0x000fea000383ffff */
.L_x_102:
[----:B-1----:R-:W-:-:S07]  /*b2c0*/  MOV R0, UR7 ;  /* 0x0000000700007c02 */ /* 0x002fce0008000f00 */
.L_x_283:
[----:B-1----:R1:W4:Y:S02]  /*b2d0*/  SYNCS.PHASECHK.TRANS64.TRYWAIT P0, [R0+URZ+0xa8], R2 ;  /* 0x0000a802000075a7 */ /* 0x00232400080011ff */
[----:B----4-:R-:W-:Y:S05]  /*b2e0*/  @!P0 NANOSLEEP.SYNCS 0x989680 ;  /* 0x009896800000895d */ /* 0x010fea0003900000 */
[----:B------:R-:W4:Y:S02]  /*b2f0*/  @!P0 SYNCS.PHASECHK.TRANS64 P0, [R0+URZ+0xa8], R2 ;  /* 0x0000a802000085a7 */ /* 0x000f2400080010ff */
[----:B----4-:R-:W-:Y:S05]  /*b300*/  @!P0 BRA `(.L_x_283) ;  /* 0xfffffffc00f08947 */ /* 0x010fea000383ffff */
[----:B------:R-:W-:Y:S05]  /*b310*/  BRA `(.L_x_284) ;  /* 0xffffffa0000c7947 */ /* 0x000fea000383ffff */
.L_x_103:
[----:B-1----:R-:W-:-:S07]  /*b320*/  MOV R0, UR7 ;  /* 0x0000000700007c02 */ /* 0x002fce0008000f00 */
.L_x_285:
[----:B-1----:R1:W4:Y:S02]  /*b330*/  SYNCS.PHASECHK.TRANS64.TRYWAIT P0, [R0+URZ+0xb0], R2 ;  /* 0x0000b002000075a7 */ /* 0x00232400080011ff */
[----:B----4-:R-:W-:Y:S05]  /*b340*/  @!P0 NANOSLEEP.SYNCS 0x989680 ;  /* 0x009896800000895d */ /* 0x010fea0003900000 */
[----:B------:R-:W4:Y:S02]  /*b350*/  @!P0 SYNCS.PHASECHK.TRANS64 P0, [R0+URZ+0xb0], R2 ;  /* 0x0000b002000085a7 */ /* 0x000f2400080010ff */
[----:B----4-:R-:W-:Y:S05]  /*b360*/  @!P0 BRA `(.L_x_285) ;  /* 0xfffffffc00f08947 */ /* 0x010fea000383ffff */
[----:B------:R-:W-:Y:S05]  /*b370*/  BRA `(.L_x_286) ;  /* 0xffffff9c00fc7947 */ /* 0x000fea000383ffff */
.L_x_105:
[----:B-1----:R1:W2:Y:S02]  /*b380*/  SYNCS.PHASECHK.TRANS64.TRYWAIT P0, [R0+URZ+0xd0], R2 ;  /* 0x0000d002000075a7 */ /* 0x0022a400080011ff */
[----:B--2---:R-:W-:Y:S05]  /*b390*/  @!P0 NANOSLEEP.SYNCS 0x989680 ;  /* 0x009896800000895d */ /* 0x004fea0003900000 */
[----:B------:R-:W2:Y:S02]  /*b3a0*/  @!P0 SYNCS.PHASECHK.TRANS64 P0, [R0+URZ+0xd0], R2 ;  /* 0x0000d002000085a7 */ /* 0x000ea400080010ff */
[----:B--2---:R-:W-:Y:S05]  /*b3b0*/  @!P0 BRA `(.L_x_105) ;  /* 0xfffffffc00f08947 */ /* 0x004fea000383ffff */
[----:B------:R-:W-:Y:S05]  /*b3c0*/  BRA `(.L_x_287) ;  /* 0xffffffa000947947 */ /* 0x000fea000383ffff */
.L_x_119:
[----:B-1----:R1:W2:Y:S02]  /*b3d0*/  SYNCS.PHASECHK.TRANS64.TRYWAIT P0, [R2+URZ+0x80], R0 ;  /* 0x00008000020075a7 */ /* 0x0022a400080011ff */
[----:B--2---:R-:W-:Y:S05]  /*b3e0*/  @!P0 NANOSLEEP.SYNCS 0x989680 ;  /* 0x009896800000895d */ /* 0x004fea0003900000 */
[----:B------:R-:W2:Y:S02]  /*b3f0*/  @!P0 SYNCS.PHASECHK.TRANS64 P0, [R2+URZ+0x80], R0 ;  /* 0x00008000020085a7 */ /* 0x000ea400080010ff */
[----:B--2---:R-:W-:Y:S05]  /*b400*/  @!P0 BRA `(.L_x_119) ;  /* 0xfffffffc00f08947 */ /* 0x004fea000383ffff */
[----:B------:R-:W-:Y:S05]  /*b410*/  BRA `(.L_x_118) ;  /* 0xffffffac00f47947 */ /* 0x000fea000383ffff */
.L_x_122:
[----:B------:R1:W1:Y:S02]  /*b420*/  SYNCS.PHASECHK.TRANS64.TRYWAIT P1, [R112+URZ+0xf0], R0 ;  /* 0x0000f000700075a7 */ /* 0x00026400080211ff */
[----:B-1----:R-:W-:Y:S05]  /*b430*/  @!P1 NANOSLEEP.SYNCS 0x989680 ;  /* 0x009896800000995d */ /* 0x002fea0003900000 */
[----:B------:R-:W1:Y:S02]  /*b440*/  @!P1 SYNCS.PHASECHK.TRANS64 P1, [R112+URZ+0xf0], R0 ;  /* 0x0000f000700095a7 */ /* 0x000e6400080210ff */
[----:B-1----:R-:W-:Y:S05]  /*b450*/  @!P1 BRA `(.L_x_122) ;  /* 0xfffffffc00f09947 */ /* 0x002fea000383ffff */
[----:B------:R-:W-:Y:S05]  /*b460*/  BRA `(.L_x_121) ;  /* 0xffffffb000447947 */ /* 0x000fea000383ffff */
        .weak           $__internal_0_$__cuda_sm10x_tcgen05_guardrail_trap_col_being_dealloced_not_returned_by_alloc
        .type           $__internal_0_$__cuda_sm10x_tcgen05_guardrail_trap_col_being_dealloced_not_returned_by_alloc,@function
        .size           $__internal_0_$__cuda_sm10x_tcgen05_guardrail_trap_col_being_dealloced_not_returned_by_alloc,($__internal_1_$__cuda_sm10x_tcgen05_guardrail_trap_phase_invalid_during_alloc - $__internal_0_$__cuda_sm10x_tcgen05_guardrail_trap_col_being_dealloced_not_returned_by_alloc)
$__internal_0_$__cuda_sm10x_tcgen05_guardrail_trap_col_being_dealloced_not_returned_by_alloc:
[----:B------:R-:W-:Y:S05]  /*b470*/  BPT.TRAP 0x1 ;  /* 0x000000040000795c */ /* 0x000fea0000300000 */
[----:B------:R-:W-:-:S04]  /*b480*/  HFMA2 R3, -RZ, RZ, 0, 0 ;  /* 0x00000000ff037431 */ /* 0x000fc800000001ff */
[----:B------:R-:W-:Y:S05]  /*b490*/  RET.REL.NODEC R2 `(_ZN7cutlass13device_kernelINS_4gemm6kernel13GemmUniversalIN4cute5tupleIJiiiiEEENS1_10collective13CollectiveMmaINS1_35MainloopSm100TmaUmmaWarpSpecializedILi8ELi2ELi4ENS5_IJNS4_1CILi2EEENSA_ILi1EEESC_EEEEENS5_IJNSA_ILi256EEENSA_ILi128EEENSA_ILi64EEEEEENS_6half_tENS5_IJlSC_lEEESJ_SK_NS4_8TiledMMAINS4_8MMA_AtomIJNS4_26SM100_MMA_F16BF16_2x1SM_SSISJ_SJ_fLi256ELi128ELNS4_4UMMA5MajorE0ELSP_0ELNSO_7ScaleInE0ELSQ_0EEEEEENS4_6LayoutINS5_IJSC_SC_SC_EEENS5_IJNSA_ILi0EEESV_SV_EEEEENS5_IJNS4_10UnderscoreESY_SY_EEEEENS4_18SM100_TMA_2SM_LOADENS4_14ComposedLayoutINS4_7SwizzleILi3ELi4ELi3EEENS4_18smem_ptr_flag_bitsILi16EEENST_INS5_IJNSA_ILi8EEESH_EEENS5_IJSH_SC_EEEEEEEvNS4_8identityES11_S1B_vS1C_EENS_8epilogue10collective18CollectiveEpilogueINS1E_23Sm100TmaWarpSpecializedILi4ELi2ELi32ELb1ELb0EEEJNS5_IJSG_SG_SH_EEENS5_IJNST_ISG_SC_EENST_INSA_ILi32EEESC_EEEEESJ_SK_SJ_SK_NS1E_6fusion15FusionCallbacksIS1I_NS1O_13LinCombEltActINS1E_6thread4SiLuESJ_fSJ_fLNS_15FloatRoundStyleE2EEES1J_S1N_JEEENS4_5SM1004TMEM4LOAD26SM100_TMEM_LOAD_32dp32b32xENS4_13SM90_TMA_LOADENS12_INS13_ILi2ELi4ELi3EEES16_NST_INS5_IJS17_S1L_EEENS5_IJS1L_SC_EEEEEEENS4_39AutoVectorizingCopyWithAssumedAlignmentILi128EEENS4_14SM90_TMA_STOREES25_S27_S27_EEEvvEEEEvNT_6ParamsE) ;  /* 0xffffff4802d87950 */ /* 0x000fea0003c3ffff */
        .weak           $__internal_1_$__cuda_sm10x_tcgen05_guardrail_trap_phase_invalid_during_alloc
        .type           $__internal_1_$__cuda_sm10x_tcgen05_guardrail_trap_phase_invalid_during_alloc,@function
        .size           $__internal_1_$__cuda_sm10x_tcgen05_guardrail_trap_phase_invalid_during_alloc,($__internal_2_$__cuda_sm10x_tcgen05_guardrail_trap_unallocated_columns_being_dealloced - $__internal_1_$__cuda_sm10x_tcgen05_guardrail_trap_phase_invalid_during_alloc)
$__internal_1_$__cuda_sm10x_tcgen05_guardrail_trap_phase_invalid_during_alloc:
[----:B------:R-:W-:Y:S05]  /*b4a0*/  BPT.TRAP 0x1 ;  /* 0x000000040000795c */ /* 0x000fea0000300000 */
[----:B------:R-:W-:-:S04]  /*b4b0*/  MOV R3, 0x0 ;  /* 0x0000000000037802 */ /* 0x000fc80000000f00 */
[----:B------:R-:W-:Y:S05]  /*b4c0*/  RET.REL.NODEC R2 `(_ZN7cutlass13device_kernelINS_4gemm6kernel13GemmUniversalIN4cute5tupleIJiiiiEEENS1_10collective13CollectiveMmaINS1_35MainloopSm100TmaUmmaWarpSpecializedILi8ELi2ELi4ENS5_IJNS4_1CILi2EEENSA_ILi1EEESC_EEEEENS5_IJNSA_ILi256EEENSA_ILi128EEENSA_ILi64EEEEEENS_6half_tENS5_IJlSC_lEEESJ_SK_NS4_8TiledMMAINS4_8MMA_AtomIJNS4_26SM100_MMA_F16BF16_2x1SM_SSISJ_SJ_fLi256ELi128ELNS4_4UMMA5MajorE0ELSP_0ELNSO_7ScaleInE0ELSQ_0EEEEEENS4_6LayoutINS5_IJSC_SC_SC_EEENS5_IJNSA_ILi0EEESV_SV_EEEEENS5_IJNS4_10UnderscoreESY_SY_EEEEENS4_18SM100_TMA_2SM_LOADENS4_14ComposedLayoutINS4_7SwizzleILi3ELi4ELi3EEENS4_18smem_ptr_flag_bitsILi16EEENST_INS5_IJNSA_ILi8EEESH_EEENS5_IJSH_SC_EEEEEEEvNS4_8identityES11_S1B_vS1C_EENS_8epilogue10collective18CollectiveEpilogueINS1E_23Sm100TmaWarpSpecializedILi4ELi2ELi32ELb1ELb0EEEJNS5_IJSG_SG_SH_EEENS5_IJNST_ISG_SC_EENST_INSA_ILi32EEESC_EEEEESJ_SK_SJ_SK_NS1E_6fusion15FusionCallbacksIS1I_NS1O_13LinCombEltActINS1E_6thread4SiLuESJ_fSJ_fLNS_15FloatRoundStyleE2EEES1J_S1N_JEEENS4_5SM1004TMEM4LOAD26SM100_TMEM_LOAD_32dp32b32xENS4_13SM90_TMA_LOADENS12_INS13_ILi2ELi4ELi3EEES16_NST_INS5_IJS17_S1L_EEENS5_IJS1L_SC_EEEEEEENS4_39AutoVectorizingCopyWithAssumedAlignmentILi128EEENS4_14SM90_TMA_STOREES25_S27_S27_EEEvvEEEEvNT_6ParamsE) ;  /* 0xffffff4802cc7950 */ /* 0x000fea0003c3ffff */
        .weak           $__internal_2_$__cuda_sm10x_tcgen05_guardrail_trap_unallocated_columns_being_dealloced
        .type           $__internal_2_$__cuda_sm10x_tcgen05_guardrail_trap_unallocated_columns_being_dealloced,@function
        .size           $__internal_2_$__cuda_sm10x_tcgen05_guardrail_trap_unallocated_columns_being_dealloced,($__internal_3_$__cuda_sm20_rcp_rn_f32_slowpath - $__internal_2_$__cuda_sm10x_tcgen05_guardrail_trap_unallocated_columns_being_dealloced)
$__internal_2_$__cuda_sm10x_tcgen05_guardrail_trap_unallocated_columns_being_dealloced:
[----:B------:R-:W-:Y:S05]  /*b4d0*/  BPT.TRAP 0x1 ;  /* 0x000000040000795c */ /* 0x000fea0000300000 */
[----:B------:R-:W-:-:S04]  /*b4e0*/  HFMA2 R3, -RZ, RZ, 0, 0 ;  /* 0x00000000ff037431 */ /* 0x000fc800000001ff */
[----:B------:R-:W-:Y:S05]  /*b4f0*/  RET.REL.NODEC R2 `(_ZN7cutlass13device_kernelINS_4gemm6kernel13GemmUniversalIN4cute5tupleIJiiiiEEENS1_10collective13CollectiveMmaINS1_35MainloopSm100TmaUmmaWarpSpecializedILi8ELi2ELi4ENS5_IJNS4_1CILi2EEENSA_ILi1EEESC_EEEEENS5_IJNSA_ILi256EEENSA_ILi128EEENSA_ILi64EEEEEENS_6half_tENS5_IJlSC_lEEESJ_SK_NS4_8TiledMMAINS4_8MMA_AtomIJNS4_26SM100_MMA_F16BF16_2x1SM_SSISJ_SJ_fLi256ELi128ELNS4_4UMMA5MajorE0ELSP_0ELNSO_7ScaleInE0ELSQ_0EEEEEENS4_6LayoutINS5_IJSC_SC_SC_EEENS5_IJNSA_ILi0EEESV_SV_EEEEENS5_IJNS4_10UnderscoreESY_SY_EEEEENS4_18SM100_TMA_2SM_LOADENS4_14ComposedLayoutINS4_7SwizzleILi3ELi4ELi3EEENS4_18smem_ptr_flag_bitsILi16EEENST_INS5_IJNSA_ILi8EEESH_EEENS5_IJSH_SC_EEEEEEEvNS4_8identityES11_S1B_vS1C_EENS_8epilogue10collective18CollectiveEpilogueINS1E_23Sm100TmaWarpSpecializedILi4ELi2ELi32ELb1ELb0EEEJNS5_IJSG_SG_SH_EEENS5_IJNST_ISG_SC_EENST_INSA_ILi32EEESC_EEEEESJ_SK_SJ_SK_NS1E_6fusion15FusionCallbacksIS1I_NS1O_13LinCombEltActINS1E_6thread4SiLuESJ_fSJ_fLNS_15FloatRoundStyleE2EEES1J_S1N_JEEENS4_5SM1004TMEM4LOAD26SM100_TMEM_LOAD_32dp32b32xENS4_13SM90_TMA_LOADENS12_INS13_ILi2ELi4ELi3EEES16_NST_INS5_IJS17_S1L_EEENS5_IJS1L_SC_EEEEEEENS4_39AutoVectorizingCopyWithAssumedAlignmentILi128EEENS4_14SM90_TMA_STOREES25_S27_S27_EEEvvEEEEvNT_6ParamsE) ;  /* 0xffffff4802c07950 */ /* 0x000fea0003c3ffff */
        .weak           $__internal_3_$__cuda_sm20_rcp_rn_f32_slowpath
        .type           $__internal_3_$__cuda_sm20_rcp_rn_f32_slowpath,@function
        .size           $__internal_3_$__cuda_sm20_rcp_rn_f32_slowpath,(.L_x_293 - $__internal_3_$__cuda_sm20_rcp_rn_f32_slowpath)
$__internal_3_$__cuda_sm20_rcp_rn_f32_slowpath:
[----:B------:R-:W-:Y:S01]  /*b500*/  IMAD.SHL.U32 R80, R83, 0x2, RZ ;  /* 0x0000000253507824 */ /* 0x000fe200078e00ff */
[----:B------:R-:W-:Y:S04]  /*b510*/  BSSY.RECONVERGENT B0, `(.L_x_288) ;  /* 0x0000030000007945 */ /* 0x000fe80003800200 */
[----:B------:R-:W-:-:S04]  /*b520*/  SHF.R.U32.HI R80, RZ, 0x18, R80 ;  /* 0x00000018ff507819 */ /* 0x000fc80000011650 */
[----:B------:R-:W-:-:S13]  /*b530*/  ISETP.NE.U32.AND P0, PT, R80, RZ, PT ;  /* 0x000000ff5000720c */ /* 0x000fda0003f05070 */
[----:B------:R-:W-:Y:S05]  /*b540*/  @P0 BRA `(.L_x_289) ;  /* 0x0000000000280947 */ /* 0x000fea0003800000 */
[----:B------:R-:W-:-:S04]  /*b550*/  SHF.L.U32 R64, R83, 0x1, RZ ;  /* 0x0000000153407819 */ /* 0x000fc800000006ff */
[----:B------:R-:W-:-:S13]  /*b560*/  ISETP.NE.AND P0, PT, R64, RZ, PT ;  /* 0x000000ff4000720c */ /* 0x000fda0003f05270 */
[----:B------:R-:W-:Y:S01]  /*b570*/  @P0 FFMA R80, R83, 1.84467440737095516160e+19, RZ ;  /* 0x5f80000053500823 */ /* 0x000fe200000000ff */
[----:B------:R-:W-:Y:S08]  /*b580*/  @!P0 MUFU.RCP R81, R83 ;  /* 0x0000005300518308 */ /* 0x000ff00000001000 */
[----:B------:R-:W1:Y:S02]  /*b590*/  @P0 MUFU.RCP R64, R80 ;  /* 0x0000005000400308 */ /* 0x000e640000001000 */
[----:B-1----:R-:W-:-:S04]  /*b5a0*/  @P0 FFMA R80, R80, R64, -1 ;  /* 0xbf80000050500423 */ /* 0x002fc80000000040 */
[----:B------:R-:W-:-:S04]  /*b5b0*/  @P0 FADD.FTZ R80, -R80, -RZ ;  /* 0x800000ff50500221 */ /* 0x000fc80000010100 */
[----:B------:R-:W-:-:S04]  /*b5c0*/  @P0 FFMA R80, R64, R80, R64 ;  /* 0x0000005040500223 */ /* 0x000fc80000000040 */
[----:B------:R-:W-:Y:S01]  /*b5d0*/  @P0 FFMA R81, R80, 1.84467440737095516160e+19, RZ ;  /* 0x5f80000050510823 */ /* 0x000fe200000000ff */
[----:B------:R-:W-:Y:S05]  /*b5e0*/  BRA `(.L_x_290) ;  /* 0x0000000000887947 */ /* 0x000fea0003800000 */
.L_x_289:
[----:B------:R-:W-:-:S04]  /*b5f0*/  IADD3 R64, PT, PT, R80, -0xfd, RZ ;  /* 0xffffff0350407810 */ /* 0x000fc80007ffe0ff */
[----:B------:R-:W-:-:S13]  /*b600*/  ISETP.GT.U32.AND P0, PT, R64, 0x1, PT ;  /* 0x000000014000780c */ /* 0x000fda0003f04070 */
[----:B------:R-:W-:Y:S05]  /*b610*/  @P0 BRA `(.L_x_291) ;  /* 0x0000000000780947 */ /* 0x000fea0003800000 */
[----:B------:R-:W-:Y:S01]  /*b620*/  LOP3.LUT R84, R83, 0x7fffff, RZ, 0xc0, !PT ;  /* 0x007fffff53547812 */ /* 0x000fe200078ec0ff */
[----:B------:R-:W-:Y:S02]  /*b630*/  IMAD.MOV.U32 R81, RZ, RZ, 0x3 ;  /* 0x00000003ff517424 */ /* 0x000fe400078e00ff */
[----:B------:R-:W-:Y:S01]  /*b640*/  VIADD R80, R80, 0xffffff04 ;  /* 0xffffff0450507836 */ /* 0x000fe20000000000 */
[----:B------:R-:W-:Y:S02]  /*b650*/  LOP3.LUT R84, R84, 0x3f800000, RZ, 0xfc, !PT ;  /* 0x3f80000054547812 */ /* 0x000fe400078efcff */
[----:B------:R-:W-:Y:S02]  /*b660*/  SHF.L.U32 R81, R81, R64, RZ ;  /* 0x0000004051517219 */ /* 0x000fe400000006ff */
[----:B------:R-:W1:Y:S02]  /*b670*/  MUFU.RCP R85, R84 ;  /* 0x0000005400557308 */ /* 0x000e640000001000 */
[----:B-1----:R-:W-:-:S04]  /*b680*/  FFMA R84, R84, R85, -1 ;  /* 0xbf80000054547423 */ /* 0x002fc80000000055 */
[----:B------:R-:W-:-:S04]  /*b690*/  FADD.FTZ R84, -R84, -RZ ;  /* 0x800000ff54547221 */ /* 0x000fc80000010100 */
[CCC-:B------:R-:W-:Y:S01]  /*b6a0*/  FFMA.RM R86, R85.reuse, R84.reuse, R85.reuse ;  /* 0x0000005455567223 */ /* 0x1c0fe20000004055 */
[----:B------:R-:W-:-:S04]  /*b6b0*/  FFMA.RP R84, R85, R84, R85 ;  /* 0x0000005455547223 */ /* 0x000fc80000008055 */
[C---:B------:R-:W-:Y:S02]  /*b6c0*/  LOP3.LUT R85, R86.reuse, 0x7fffff, RZ, 0xc0, !PT ;  /* 0x007fffff56557812 */ /* 0x040fe400078ec0ff */
[----:B------:R-:W-:Y:S02]  /*b6d0*/  FSETP.NEU.FTZ.AND P0, PT, R86, R84, PT ;  /* 0x000000545600720b */ /* 0x000fe40003f1d000 */
[----:B------:R-:W-:Y:S02]  /*b6e0*/  LOP3.LUT R85, R85, 0x800000, RZ, 0xfc, !PT ;  /* 0x0080000055557812 */ /* 0x000fe400078efcff */
[----:B------:R-:W-:Y:S02]  /*b6f0*/  SEL R84, RZ, 0xffffffff, !P0 ;  /* 0xffffffffff547807 */ /* 0x000fe40004000000 */
[----:B------:R-:W-:Y:S02]  /*b700*/  LOP3.LUT R81, R81, R85, RZ, 0xc0, !PT ;  /* 0x0000005551517212 */ /* 0x000fe400078ec0ff */
[----:B------:R-:W-:Y:S01]  /*b710*/  SHF.R.U32.HI R80, RZ, R80, R85 ;  /* 0x00000050ff507219 */ /* 0x000fe20000011655 */
[----:B------:R-:W-:Y:S01]  /*b720*/  IMAD.MOV R84, RZ, RZ, -R84 ;  /* 0x000000ffff547224 */ /* 0x000fe200078e0a54 */
[----:B------:R-:W-:-:S04]  /*b730*/  SHF.R.U32.HI R81, RZ, R64, R81 ;  /* 0x00000040ff517219 */ /* 0x000fc80000011651 */
[----:B------:R-:W-:Y:S02]  /*b740*/  LOP3.LUT P1, RZ, R84, R64, R85, 0xf8, !PT ;  /* 0x0000004054ff7212 */ /* 0x000fe4000782f855 */
[C---:B------:R-:W-:Y:S02]  /*b750*/  LOP3.LUT P2, RZ, R81.reuse, 0x1, RZ, 0xc0, !PT ;  /* 0x0000000151ff7812 */ /* 0x040fe4000784c0ff */
[----:B------:R-:W-:-:S04]  /*b760*/  LOP3.LUT P0, RZ, R81, 0x2, RZ, 0xc0, !PT ;  /* 0x0000000251ff7812 */ /* 0x000fc8000780c0ff */
[----:B------:R-:W-:-:S04]  /*b770*/  PLOP3.LUT P0, PT, P2, P1, P0, 0xe0, 0x0 ;  /* 0x000000000000781c */ /* 0x000fc80001703c00 */
[----:B------:R-:W-:Y:S02]  /*b780*/  SEL R64, RZ, 0x1, !P0 ;  /* 0x00000001ff407807 */ /* 0x000fe40004000000 */
[----:B------:R-:W-:-:S03]  /*b790*/  LOP3.LUT P0, RZ, R83, 0x7fffff, RZ, 0xc0, !PT ;  /* 0x007fffff53ff7812 */ /* 0x000fc6000780c0ff */
[----:B------:R-:W-:-:S05]  /*b7a0*/  IMAD.MOV R64, RZ, RZ, -R64 ;  /* 0x000000ffff407224 */ /* 0x000fca00078e0a40 */
[----:B------:R-:W-:-:S13]  /*b7b0*/  ISETP.GE.AND P1, PT, R64, RZ, PT ;  /* 0x000000ff4000720c */ /* 0x000fda0003f26270 */
[----:B------:R-:W-:-:S04]  /*b7c0*/  @!P1 VIADD R80, R80, 0x1 ;  /* 0x0000000150509836 */ /* 0x000fc80000000000 */
[----:B------:R-:W-:-:S05]  /*b7d0*/  @!P0 IMAD.SHL.U32 R80, R80, 0x2, RZ ;  /* 0x0000000250508824 */ /* 0x000fca00078e00ff */
[----:B------:R-:W-:Y:S01]  /*b7e0*/  LOP3.LUT R81, R80, 0x80000000, R83, 0xf8, !PT ;  /* 0x8000000050517812 */ /* 0x000fe200078ef853 */
[----:B------:R-:W-:Y:S05]  /*b7f0*/  BRA `(.L_x_290) ;  /* 0x0000000000047947 */ /* 0x000fea0003800000 */
.L_x_291:
[----:B------:R1:W2:Y:S02]  /*b800*/  MUFU.RCP R81, R83 ;  /* 0x0000005300517308 */ /* 0x0002a40000001000 */
.L_x_290:
[----:B------:R-:W-:Y:S05]  /*b810*/  BSYNC.RECONVERGENT B0 ;  /* 0x0000000000007941 */ /* 0x000fea0003800200 */
.L_x_288:
[----:B-1----:R-:W-:Y:S01]  /*b820*/  HFMA2 R83, -RZ, RZ, 0, 0 ;  /* 0x00000000ff537431 */ /* 0x002fe200000001ff */
[----:B--2---:R-:W-:-:S03]  /*b830*/  MOV R64, R81 ;  /* 0x0000005100407202 */ /* 0x004fc60000000f00 */
[----:B------:R-:W-:Y:S05]  /*b840*/  RET.REL.NODEC R82 `(_ZN7cutlass13device_kernelINS_4gemm6kernel13GemmUniversalIN4cute5tupleIJiiiiEEENS1_10collective13CollectiveMmaINS1_35MainloopSm100TmaUmmaWarpSpecializedILi8ELi2ELi4ENS5_IJNS4_1CILi2EEENSA_ILi1EEESC_EEEEENS5_IJNSA_ILi256EEENSA_ILi128EEENSA_ILi64EEEEEENS_6half_tENS5_IJlSC_lEEESJ_SK_NS4_8TiledMMAINS4_8MMA_AtomIJNS4_26SM100_MMA_F16BF16_2x1SM_SSISJ_SJ_fLi256ELi128ELNS4_4UMMA5MajorE0ELSP_0ELNSO_7ScaleInE0ELSQ_0EEEEEENS4_6LayoutINS5_IJSC_SC_SC_EEENS5_IJNSA_ILi0EEESV_SV_EEEEENS5_IJNS4_10UnderscoreESY_SY_EEEEENS4_18SM100_TMA_2SM_LOADENS4_14ComposedLayoutINS4_7SwizzleILi3ELi4ELi3EEENS4_18smem_ptr_flag_bitsILi16EEENST_INS5_IJNSA_ILi8EEESH_EEENS5_IJSH_SC_EEEEEEEvNS4_8identityES11_S1B_vS1C_EENS_8epilogue10collective18CollectiveEpilogueINS1E_23Sm100TmaWarpSpecializedILi4ELi2ELi32ELb1ELb0EEEJNS5_IJSG_SG_SH_EEENS5_IJNST_ISG_SC_EENST_INSA_ILi32EEESC_EEEEESJ_SK_SJ_SK_NS1E_6fusion15FusionCallbacksIS1I_NS1O_13LinCombEltActINS1E_6thread4SiLuESJ_fSJ_fLNS_15FloatRoundStyleE2EEES1J_S1N_JEEENS4_5SM1004TMEM4LOAD26SM100_TMEM_LOAD_32dp32b32xENS4_13SM90_TMA_LOADENS12_INS13_ILi2ELi4ELi3EEES16_NST_INS5_IJS17_S1L_EEENS5_IJS1L_SC_EEEEEEENS4_39AutoVectorizingCopyWithAssumedAlignmentILi128EEENS4_14SM90_TMA_STOREES25_S27_S27_EEEvvEEEEvNT_6ParamsE) ;  /* 0xffffff4452ec7950 */ /* 0x000fea0003c3ffff */
.L_x_292:
[----:B------:R-:W-:-:S00]  /*b850*/  BRA `(.L_x_292) ;  /* 0xfffffffc00fc7947 */ /* 0x000fc0000383ffff */
[----:B------:R-:W-:-:S00]  /*b860*/  NOP ;  /* 0x0000000000007918 */ /* 0x000fc00000000000 */
        /* <DEDUP_REMOVED lines=9> */
.L_x_293:


//--------------------- .nv.global.init           --------------------------
	.section	.nv.global.init,"aw",@progbits
.nv.global.init:
	.type		$str$27,@object
	.size		$str$27,($str$28 - $str$27)
$str$27:
        /*0000*/ 	.byte	0x28, 0x61, 0x64, 0x64, 0x72, 0x65, 0x73, 0x73, 0x20, 0x26, 0x20, 0x6d, 0x61, 0x73, 0x6b, 0x29
        /*0010*/ 	.byte	0x20, 0x3d, 0x3d, 0x20, 0x30, 0x00
	.type		$str$28,@object
	.size		$str$28,($str$26 - $str$28)
$str$28:
        /*0016*/ 	.byte	0x2f, 0x74, 0x6d, 0x70, 0x2f, 0x63, 0x75, 0x74, 0x6c, 0x61, 0x73, 0x73, 0x5f, 0x73, 0x77, 0x65
        /*0026*/ 	.byte	0x65, 0x70, 0x5f, 0x73, 0x72, 0x63, 0x2f, 0x69, 0x6e, 0x63, 0x6c, 0x75, 0x64, 0x65, 0x2f, 0x63
        /*0036*/ 	.byte	0x75, 0x74, 0x65, 0x2f, 0x70, 0x6f, 0x69, 0x6e, 0x74, 0x65, 0x72, 0x5f, 0x66, 0x6c, 0x61, 0x67
        /*0046*/ 	.byte	0x67, 0x65, 0x64, 0x2e, 0x68, 0x70, 0x70, 0x00
	.type		$str$26,@object
	.size		$str$26,($str$25 - $str$26)
$str$26:
        /*004e*/ 	.byte	0x2f, 0x74, 0x6d, 0x70, 0x2f, 0x63, 0x75, 0x74, 0x6c, 0x61, 0x73, 0x73, 0x5f, 0x73, 0x77, 0x65
        /*005e*/ 	.byte	0x65, 0x70, 0x5f, 0x73, 0x72, 0x63, 0x2f, 0x69, 0x6e, 0x63, 0x6c, 0x75, 0x64, 0x65, 0x2f, 0x63
        /*006e*/ 	.byte	0x75, 0x74, 0x65, 0x2f, 0x61, 0x74, 0x6f, 0x6d, 0x2f, 0x63, 0x6f, 0x70, 0x79, 0x5f, 0x74, 0x72
        /*007e*/ 	.byte	0x61, 0x69, 0x74, 0x73, 0x5f, 0x73, 0x6d, 0x31, 0x30, 0x30, 0x2e, 0x68, 0x70, 0x70, 0x00
	.type		$str$25,@object
	.size		$str$25,(__unnamed_1 - $str$25)
$str$25:
        /*008d*/ 	.byte	0x28, 0x28, 0x75, 0x69, 0x6e, 0x74, 0x33, 0x32, 0x5f, 0x74, 0x28, 0x74, 0x68, 0x72, 0x65, 0x61
        /*009d*/ 	.byte	0x64, 0x49, 0x64, 0x78, 0x2e, 0x78, 0x29, 0x20, 0x2f, 0x20, 0x33, 0x32, 0x29, 0x20, 0x25, 0x20
        /*00ad*/ 	.byte	0x34, 0x29, 0x20, 0x3d, 0x3d, 0x20, 0x28, 0x28, 0x28, 0x74, 0x6d, 0x65, 0x6d, 0x5f, 0x61, 0x64
        /*00bd*/ 	.byte	0x64, 0x72, 0x20, 0x3e, 0x3e, 0x20, 0x31, 0x36, 0x29, 0x20, 0x2f, 0x20, 0x33, 0x32, 0x29, 0x20
        /*00cd*/ 	.byte	0x25, 0x20, 0x34, 0x29, 0x00
	.type		__unnamed_1,@object
	.size		__unnamed_1,(__unnamed_2 - __unnamed_1)
__unnamed_1:
        /*00d2*/ 	.byte	0x61, 0x75, 0x74, 0x6f, 0x20, 0x63, 0x75, 0x74, 0x65, 0x3a, 0x3a, 0x61, 0x73, 0x5f, 0x70, 0x6f
        /* <DEDUP_REMOVED lines=24> */
        /*0262*/ 	.byte	0x3e, 0x3e, 0x3e, 0x3e, 0x5d, 0x00
	.type		__unnamed_2,@object
	.size		__unnamed_2,(.L_2 - __unnamed_2)
__unnamed_2:
        /* <DEDUP_REMOVED lines=42> */
        /*0508*/ 	.byte	0x3e, 0x3e, 0x5d, 0x00
.L_2:


//--------------------- .nv.shared._ZN7cutlass13device_kernelINS_4gemm6kernel13GemmUniversalIN4cute5tupleIJiiiiEEENS1_10collective13CollectiveMmaINS1_35MainloopSm100TmaUmmaWarpSpecializedILi8ELi2ELi4ENS5_IJNS4_1CILi2EEENSA_ILi1EEESC_EEEEENS5_IJNSA_ILi256EEENSA_ILi128EEENSA_ILi64EEEEEENS_6half_tENS5_IJlSC_lEEESJ_SK_NS4_8TiledMMAINS4_8MMA_AtomIJNS4_26SM100_MMA_F16BF16_2x1SM_SSISJ_SJ_fLi256ELi128ELNS4_4UMMA5MajorE0ELSP_0ELNSO_7ScaleInE0ELSQ_0EEEEEENS4_6LayoutINS5_IJSC_SC_SC_EEENS5_IJNSA_ILi0EEESV_SV_EEEEENS5_IJNS4_10UnderscoreESY_SY_EEEEENS4_18SM100_TMA_2SM_LOADENS4_14ComposedLayoutINS4_7SwizzleILi3ELi4ELi3EEENS4_18smem_ptr_flag_bitsILi16EEENST_INS5_IJNSA_ILi8EEESH_EEENS5_IJSH_SC_EEEEEEEvNS4_8identityES11_S1B_vS1C_EENS_8epilogue10collective18CollectiveEpilogueINS1E_23Sm100TmaWarpSpecializedILi4ELi2ELi32ELb1ELb0EEEJNS5_IJSG_SG_SH_EEENS5_IJNST_ISG_SC_EENST_INSA_ILi32EEESC_EEEEESJ_SK_SJ_SK_NS1E_6fusion15FusionCallbacksIS1I_NS1O_13LinCombEltActINS1E_6thread4SiLuESJ_fSJ_fLNS_15FloatRoundStyleE2EEES1J_S1N_JEEENS4_5SM1004TMEM4LOAD26SM100_TMEM_LOAD_32dp32b32xENS4_13SM90_TMA_LOADENS12_INS13_ILi2ELi4ELi3EEES16_NST_INS5_IJS17_S1L_EEENS5_IJS1L_SC_EEEEEEENS4_39AutoVectorizingCopyWithAssumedAlignmentILi128EEENS4_14SM90_TMA_STOREES25_S27_S27_EEEvvEEEEvNT_6ParamsE --------------------------
	.section	.nv.shared._ZN7cutlass13device_kernelINS_4gemm6kernel13GemmUniversalIN4cute5tupleIJiiiiEEENS1_10collective13CollectiveMmaINS1_35MainloopSm100TmaUmmaWarpSpecializedILi8ELi2ELi4ENS5_IJNS4_1CILi2EEENSA_ILi1EEESC_EEEEENS5_IJNSA_ILi256EEENSA_ILi128EEENSA_ILi64EEEEEENS_6half_tENS5_IJlSC_lEEESJ_SK_NS4_8TiledMMAINS4_8MMA_AtomIJNS4_26SM100_MMA_F16BF16_2x1SM_SSISJ_SJ_fLi256ELi128ELNS4_4UMMA5MajorE0ELSP_0ELNSO_7ScaleInE0ELSQ_0EEEEEENS4_6LayoutINS5_IJSC_SC_SC_EEENS5_IJNSA_ILi0EEESV_SV_EEEEENS5_IJNS4_10UnderscoreESY_SY_EEEEENS4_18SM100_TMA_2SM_LOADENS4_14ComposedLayoutINS4_7SwizzleILi3ELi4ELi3EEENS4_18smem_ptr_flag_bitsILi16EEENST_INS5_IJNSA_ILi8EEESH_EEENS5_IJSH_SC_EEEEEEEvNS4_8identityES11_S1B_vS1C_EENS_8epilogue10collective18CollectiveEpilogueINS1E_23Sm100TmaWarpSpecializedILi4ELi2ELi32ELb1ELb0EEEJNS5_IJSG_SG_SH_EEENS5_IJNST_ISG_SC_EENST_INSA_ILi32EEESC_EEEEESJ_SK_SJ_SK_NS1E_6fusion15FusionCallbacksIS1I_NS1O_13LinCombEltActINS1E_6thread4SiLuESJ_fSJ_fLNS_15FloatRoundStyleE2EEES1J_S1N_JEEENS4_5SM1004TMEM4LOAD26SM100_TMEM_LOAD_32dp32b32xENS4_13SM90_TMA_LOADENS12_INS13_ILi2ELi4ELi3EEES16_NST_INS5_IJS17_S1L_EEENS5_IJS1L_SC_EEEEEEENS4_39AutoVectorizingCopyWithAssumedAlignmentILi128EEENS4_14SM90_TMA_STOREES25_S27_S27_EEEvvEEEEvNT_6ParamsE,"aw",@nobits
	.sectionflags	@""
	.align	16
	.zero		1024


//--------------------- .nv.shared.reserved.0     --------------------------
	.section	.nv.shared.reserved.0,"aw",@nobits
	.weak		__nv_reservedSMEM_offset_0_alias
	.size		__nv_reservedSMEM_offset_0_alias, 0, 64
	.other		__nv_reservedSMEM_offset_0_alias,@"STO_CUDA_RESERVED_SHARED STV_DEFAULT"
__nv_reservedSMEM_offset_0_alias:
	.zero		0
.nv.shared.reserved.0:
	.zero		64
	.weak		__nv_reservedSMEM_tcgen05_partition
	.type		__nv_reservedSMEM_tcgen05_partition,@object
	.size		__nv_reservedSMEM_tcgen05_partition,(.L_0 - __nv_reservedSMEM_tcgen05_partition)
__nv_reservedSMEM_tcgen05_partition:
	.zero		32
.L_0:


//--------------------- .nv.global                --------------------------
	.section	.nv.global,"aw",@nobits
.nv.global:
	.type		_ZN39_INTERNAL_714699b9_4_k_cu_379eb5f2_29654cute1_E,@object
	.size		_ZN39_INTERNAL_714699b9_4_k_cu_379eb5f2_29654cute1_E,(_ZN39_INTERNAL_714699b9_4_k_cu_379eb5f2_29654cuda3std3__45__cpo6cbeginE - _ZN39_INTERNAL_714699b9_4_k_cu_379eb5f2_29654cute1_E)
_ZN39_INTERNAL_714699b9_4_k_cu_379eb5f2_29654cute1_E:
	.zero		1
	.type		_ZN39_INTERNAL_714699b9_4_k_cu_379eb5f2_29654cuda3std3__45__cpo6cbeginE,@object
	.size		_ZN39_INTERNAL_714699b9_4_k_cu_379eb5f2_29654cuda3std3__45__cpo6cbeginE,(_ZN39_INTERNAL_714699b9_4_k_cu_379eb5f2_29654cuda3std3__48in_placeE - _ZN39_INTERNAL_714699b9_4_k_cu_379eb5f2_29654cuda3std3__45__cpo6cbeginE)
_ZN39_INTERNAL_714699b9_4_k_cu_379eb5f2_29654cuda3std3__45__cpo6cbeginE:
	.zero		1
	.type		_ZN39_INTERNAL_714699b9_4_k_cu_379eb5f2_29654cuda3std3__48in_placeE,@object
	.size		_ZN39_INTERNAL_714699b9_4_k_cu_379eb5f2_29654cuda3std3__48in_placeE,(_ZN39_INTERNAL_714699b9_4_k_cu_379eb5f2_29654cuda3std6ranges3__45__cpo9iter_moveE - _ZN39_INTERNAL_714699b9_4_k_cu_379eb5f2_29654cuda3std3__48in_placeE)
_ZN39_INTERNAL_714699b9_4_k_cu_379eb5f2_29654cuda3std3__48in_placeE:
	.zero		1
	.type		_ZN39_INTERNAL_714699b9_4_k_cu_379eb5f2_29654cuda3std6ranges3__45__cpo9iter_moveE,@object
	.size		_ZN39_INTERNAL_714699b9_4_k_cu_379eb5f2_29654cuda3std6ranges3__45__cpo9iter_moveE,(_ZN39_INTERNAL_714699b9_4_k_cu_379eb5f2_29654cuda3std3__45__cpo5beginE - _ZN39_INTERNAL_714699b9_4_k_cu_379eb5f2_29654cuda3std6ranges3__45__cpo9iter_moveE)
_ZN39_INTERNAL_714699b9_4_k_cu_379eb5f2_29654cuda3std6ranges3__45__cpo9iter_moveE:
	.zero		1
	.type		_ZN39_INTERNAL_714699b9_4_k_cu_379eb5f2_29654cuda3std3__45__cpo5beginE,@object
	.size		_ZN39_INTERNAL_714699b9_4_k_cu_379eb5f2_29654cuda3std3__45__cpo5beginE,(_ZN39_INTERNAL_714699b9_4_k_cu_379eb5f2_29654cuda3std3__441_GLOBAL__N__714699b9_4_k_cu_379eb5f2_29656ignoreE - _ZN39_INTERNAL_714699b9_4_k_cu_379eb5f2_29654cuda3std3__45__cpo5beginE)
_ZN39_INTERNAL_714699b9_4_k_cu_379eb5f2_29654cuda3std3__45__cpo5beginE:
	.zero		1
	.type		_ZN39_INTERNAL_714699b9_4_k_cu_379eb5f2_29654cuda3std3__441_GLOBAL__N__714699b9_4_k_cu_379eb5f2_29656ignoreE,@object
	.size		_ZN39_INTERNAL_714699b9_4_k_cu_379eb5f2_29654cuda3std3__441_GLOBAL__N__714699b9_4_k_cu_379eb5f2_29656ignoreE,(_ZN39_INTERNAL_714699b9_4_k_cu_379eb5f2_29654cute7productE - _ZN39_INTERNAL_714699b9_4_k_cu_379eb5f2_29654cuda3std3__441_GLOBAL__N__714699b9_4_k_cu_379eb5f2_29656ignoreE)
_ZN39_INTERNAL_714699b9_4_k_cu_379eb5f2_29654cuda3std3__441_GLOBAL__N__714699b9_4_k_cu_379eb5f2_29656ignoreE:
	.zero		1
	.type		_ZN39_INTERNAL_714699b9_4_k_cu_379eb5f2_29654cute7productE,@object
	.size		_ZN39_INTERNAL_714699b9_4_k_cu_379eb5f2_29654cute7productE,(_ZN39_INTERNAL_714699b9_4_k_cu_379eb5f2_29654cuda3std3__45__cpo3endE - _ZN39_INTERNAL_714699b9_4_k_cu_379eb5f2_29654cute7productE)
_ZN39_INTERNAL_714699b9_4_k_cu_379eb5f2_29654cute7productE:
	.zero		1
	.type		_ZN39_INTERNAL_714699b9_4_k_cu_379eb5f2_29654cuda3std3__45__cpo3endE,@object
	.size		_ZN39_INTERNAL_714699b9_4_k_cu_379eb5f2_29654cuda3std3__45__cpo3endE,(_ZN39_INTERNAL_714699b9_4_k_cu_379eb5f2_29654cuda3std3__419piecewise_constructE - _ZN39_INTERNAL_714699b9_4_k_cu_379eb5f2_29654cuda3std3__45__cpo3endE)
_ZN39_INTERNAL_714699b9_4_k_cu_379eb5f2_29654cuda3std3__45__cpo3endE:
	.zero		1
	.type		_ZN39_INTERNAL_714699b9_4_k_cu_379eb5f2_29654cuda3std3__419piecewise_constructE,@object
	.size		_ZN39_INTERNAL_714699b9_4_k_cu_379eb5f2_29654cuda3std3__419piecewise_constructE,(_ZN39_INTERNAL_714699b9_4_k_cu_379eb5f2_29654cuda3std3__45__cpo4cendE - _ZN39_INTERNAL_714699b9_4_k_cu_379eb5f2_29654cuda3std3__419piecewise_constructE)
_ZN39_INTERNAL_714699b9_4_k_cu_379eb5f2_29654cuda3std3__419piecewise_constructE:
	.zero		1
	.type		_ZN39_INTERNAL_714699b9_4_k_cu_379eb5f2_29654cuda3std3__45__cpo4cendE,@object
	.size		_ZN39_INTERNAL_714699b9_4_k_cu_379eb5f2_29654cuda3std3__45__cpo4cendE,(_ZN39_INTERNAL_714699b9_4_k_cu_379eb5f2_29654cuda3std6ranges3__45__cpo4swapE - _ZN39_INTERNAL_714699b9_4_k_cu_379eb5f2_29654cuda3std3__45__cpo4cendE)
_ZN39_INTERNAL_714699b9_4_k_cu_379eb5f2_29654cuda3std3__45__cpo4cendE:
	.zero		1
	.type		_ZN39_INTERNAL_714699b9_4_k_cu_379eb5f2_29654cuda3std6ranges3__45__cpo4swapE,@object
	.size		_ZN39_INTERNAL_714699b9_4_k_cu_379eb5f2_29654cuda3std6ranges3__45__cpo4swapE,(.L_10 - _ZN39_INTERNAL_714699b9_4_k_cu_379eb5f2_29654cuda3std6ranges3__45__cpo4swapE)
_ZN39_INTERNAL_714699b9_4_k_cu_379eb5f2_29654cuda3std6ranges3__45__cpo4swapE:
	.zero		1
.L_10:


//--------------------- .nv.constant0._ZN7cutlass13device_kernelINS_4gemm6kernel13GemmUniversalIN4cute5tupleIJiiiiEEENS1_10collective13CollectiveMmaINS1_35MainloopSm100TmaUmmaWarpSpecializedILi8ELi2ELi4ENS5_IJNS4_1CILi2EEENSA_ILi1EEESC_EEEEENS5_IJNSA_ILi256EEENSA_ILi128EEENSA_ILi64EEEEEENS_6half_tENS5_IJlSC_lEEESJ_SK_NS4_8TiledMMAINS4_8MMA_AtomIJNS4_26SM100_MMA_F16BF16_2x1SM_SSISJ_SJ_fLi256ELi128ELNS4_4UMMA5MajorE0ELSP_0ELNSO_7ScaleInE0ELSQ_0EEEEEENS4_6LayoutINS5_IJSC_SC_SC_EEENS5_IJNSA_ILi0EEESV_SV_EEEEENS5_IJNS4_10UnderscoreESY_SY_EEEEENS4_18SM100_TMA_2SM_LOADENS4_14ComposedLayoutINS4_7SwizzleILi3ELi4ELi3EEENS4_18smem_ptr_flag_bitsILi16EEENST_INS5_IJNSA_ILi8EEESH_EEENS5_IJSH_SC_EEEEEEEvNS4_8identityES11_S1B_vS1C_EENS_8epilogue10collective18CollectiveEpilogueINS1E_23Sm100TmaWarpSpecializedILi4ELi2ELi32ELb1ELb0EEEJNS5_IJSG_SG_SH_EEENS5_IJNST_ISG_SC_EENST_INSA_ILi32EEESC_EEEEESJ_SK_SJ_SK_NS1E_6fusion15FusionCallbacksIS1I_NS1O_13LinCombEltActINS1E_6thread4SiLuESJ_fSJ_fLNS_15FloatRoundStyleE2EEES1J_S1N_JEEENS4_5SM1004TMEM4LOAD26SM100_TMEM_LOAD_32dp32b32xENS4_13SM90_TMA_LOADENS12_INS13_ILi2ELi4ELi3EEES16_NST_INS5_IJS17_S1L_EEENS5_IJS1L_SC_EEEEEEENS4_39AutoVectorizingCopyWithAssumedAlignmentILi128EEENS4_14SM90_TMA_STOREES25_S27_S27_EEEvvEEEEvNT_6ParamsE --------------------------
	.section	.nv.constant0._ZN7cutlass13device_kernelINS_4gemm6kernel13GemmUniversalIN4cute5tupleIJiiiiEEENS1_10collective13CollectiveMmaINS1_35MainloopSm100TmaUmmaWarpSpecializedILi8ELi2ELi4ENS5_IJNS4_1CILi2EEENSA_ILi1EEESC_EEEEENS5_IJNSA_ILi256EEENSA_ILi128EEENSA_ILi64EEEEEENS_6half_tENS5_IJlSC_lEEESJ_SK_NS4_8TiledMMAINS4_8MMA_AtomIJNS4_26SM100_MMA_F16BF16_2x1SM_SSISJ_SJ_fLi256ELi128ELNS4_4UMMA5MajorE0ELSP_0ELNSO_7ScaleInE0ELSQ_0EEEEEENS4_6LayoutINS5_IJSC_SC_SC_EEENS5_IJNSA_ILi0EEESV_SV_EEEEENS5_IJNS4_10UnderscoreESY_SY_EEEEENS4_18SM100_TMA_2SM_LOADENS4_14ComposedLayoutINS4_7SwizzleILi3ELi4ELi3EEENS4_18smem_ptr_flag_bitsILi16EEENST_INS5_IJNSA_ILi8EEESH_EEENS5_IJSH_SC_EEEEEEEvNS4_8identityES11_S1B_vS1C_EENS_8epilogue10collective18CollectiveEpilogueINS1E_23Sm100TmaWarpSpecializedILi4ELi2ELi32ELb1ELb0EEEJNS5_IJSG_SG_SH_EEENS5_IJNST_ISG_SC_EENST_INSA_ILi32EEESC_EEEEESJ_SK_SJ_SK_NS1E_6fusion15FusionCallbacksIS1I_NS1O_13LinCombEltActINS1E_6thread4SiLuESJ_fSJ_fLNS_15FloatRoundStyleE2EEES1J_S1N_JEEENS4_5SM1004TMEM4LOAD26SM100_TMEM_LOAD_32dp32b32xENS4_13SM90_TMA_LOADENS12_INS13_ILi2ELi4ELi3EEES16_NST_INS5_IJS17_S1L_EEENS5_IJS1L_SC_EEEEEEENS4_39AutoVectorizingCopyWithAssumedAlignmentILi128EEENS4_14SM90_TMA_STOREES25_S27_S27_EEEvvEEEEvNT_6ParamsE,"a",@progbits
	.sectionflags	@""
	.align	4
.nv.constant0._ZN7cutlass13device_kernelINS_4gemm6kernel13GemmUniversalIN4cute5tupleIJiiiiEEENS1_10collective13CollectiveMmaINS1_35MainloopSm100TmaUmmaWarpSpecializedILi8ELi2ELi4ENS5_IJNS4_1CILi2EEENSA_ILi1EEESC_EEEEENS5_IJNSA_ILi256EEENSA_ILi128EEENSA_ILi64EEEEEENS_6half_tENS5_IJlSC_lEEESJ_SK_NS4_8TiledMMAINS4_8MMA_AtomIJNS4_26SM100_MMA_F16BF16_2x1SM_SSISJ_SJ_fLi256ELi128ELNS4_4UMMA5MajorE0ELSP_0ELNSO_7ScaleInE0ELSQ_0EEEEEENS4_6LayoutINS5_IJSC_SC_SC_EEENS5_IJNSA_ILi0EEESV_SV_EEEEENS5_IJNS4_10UnderscoreESY_SY_EEEEENS4_18SM100_TMA_2SM_LOADENS4_14ComposedLayoutINS4_7SwizzleILi3ELi4ELi3EEENS4_18smem_ptr_flag_bitsILi16EEENST_INS5_IJNSA_ILi8EEESH_EEENS5_IJSH_SC_EEEEEEEvNS4_8identityES11_S1B_vS1C_EENS_8epilogue10collective18CollectiveEpilogueINS1E_23Sm100TmaWarpSpecializedILi4ELi2ELi32ELb1ELb0EEEJNS5_IJSG_SG_SH_EEENS5_IJNST_ISG_SC_EENST_INSA_ILi32EEESC_EEEEESJ_SK_SJ_SK_NS1E_6fusion15FusionCallbacksIS1I_NS1O_13LinCombEltActINS1E_6thread4SiLuESJ_fSJ_fLNS_15FloatRoundStyleE2EEES1J_S1N_JEEENS4_5SM1004TMEM4LOAD26SM100_TMEM_LOAD_32dp32b32xENS4_13SM90_TMA_LOADENS12_INS13_ILi2ELi4ELi3EEES16_NST_INS5_IJS17_S1L_EEENS5_IJS1L_SC_EEEEEEENS4_39AutoVectorizingCopyWithAssumedAlignmentILi128EEENS4_14SM90_TMA_STOREES25_S27_S27_EEEvvEEEEvNT_6ParamsE:
	.zero		2944


//--------------------- SYMBOLS --------------------------

	.type		.nv.reservedSmem.offset0,@object
	.size		.nv.reservedSmem.offset0,0x4
	.type		.nv.reservedSmem.cap,@object
	.size		.nv.reservedSmem.cap,0x4
	.type		__assertfail,@function
